//
// Generated by NVIDIA NVVM Compiler
//
// Compiler Build ID: CL-36424714
// Cuda compilation tools, release 13.0, V13.0.88
// Based on NVVM 20.0.0
//

.version 9.0
.target sm_100
.address_size 64

	// .globl	_Z13softmaxKernelPfS_ii

.visible .entry _Z13softmaxKernelPfS_ii(
	.param .u64 .ptr .align 1 _Z13softmaxKernelPfS_ii_param_0,
	.param .u64 .ptr .align 1 _Z13softmaxKernelPfS_ii_param_1,
	.param .u32 _Z13softmaxKernelPfS_ii_param_2,
	.param .u32 _Z13softmaxKernelPfS_ii_param_3
)
{
	.reg .pred 	%p<51>;
	.reg .b32 	%r<90>;
	.reg .b32 	%f<308>;
	.reg .b64 	%rd<55>;

	ld.param.u64 	%rd12, [_Z13softmaxKernelPfS_ii_param_0];
	ld.param.u64 	%rd11, [_Z13softmaxKernelPfS_ii_param_1];
	ld.param.u32 	%r32, [_Z13softmaxKernelPfS_ii_param_2];
	ld.param.u32 	%r31, [_Z13softmaxKernelPfS_ii_param_3];
	cvta.to.global.u64 	%rd1, %rd12;
	mov.u32 	%r33, %ctaid.y;
	mov.u32 	%r34, %ntid.y;
	mov.u32 	%r35, %tid.y;
	mad.lo.s32 	%r1, %r33, %r34, %r35;
	mov.u32 	%r36, %ctaid.x;
	mov.u32 	%r37, %ntid.x;
	mov.u32 	%r38, %tid.x;
	mad.lo.s32 	%r2, %r36, %r37, %r38;
	setp.ge.s32 	%p1, %r1, %r32;
	setp.ge.s32 	%p2, %r2, %r31;
	or.pred  	%p3, %p1, %p2;
	@%p3 bra 	$L__BB0_27;
	setp.lt.s32 	%p4, %r31, 1;
	mov.f32 	%f298, 0fE0AD78EC;
	@%p4 bra 	$L__BB0_14;
	mul.lo.s32 	%r3, %r31, %r1;
	and.b32  	%r4, %r31, 15;
	setp.lt.u32 	%p5, %r31, 16;
	mov.f32 	%f298, 0fE0AD78EC;
	mov.b32 	%r81, 0;
	@%p5 bra 	$L__BB0_5;
	and.b32  	%r81, %r31, 2147483632;
	neg.s32 	%r85, %r81;
	mul.wide.u32 	%rd13, %r3, 4;
	add.s64 	%rd14, %rd13, %rd1;
	add.s64 	%rd53, %rd14, 32;
	mov.f32 	%f298, 0fE0AD78EC;
$L__BB0_4:
	.pragma "nounroll";
	ld.global.f32 	%f30, [%rd53+-32];
	setp.gt.f32 	%p6, %f30, %f298;
	selp.f32 	%f31, %f30, %f298, %p6;
	ld.global.f32 	%f32, [%rd53+-28];
	setp.gt.f32 	%p7, %f32, %f31;
	selp.f32 	%f33, %f32, %f31, %p7;
	ld.global.f32 	%f34, [%rd53+-24];
	setp.gt.f32 	%p8, %f34, %f33;
	selp.f32 	%f35, %f34, %f33, %p8;
	ld.global.f32 	%f36, [%rd53+-20];
	setp.gt.f32 	%p9, %f36, %f35;
	selp.f32 	%f37, %f36, %f35, %p9;
	ld.global.f32 	%f38, [%rd53+-16];
	setp.gt.f32 	%p10, %f38, %f37;
	selp.f32 	%f39, %f38, %f37, %p10;
	ld.global.f32 	%f40, [%rd53+-12];
	setp.gt.f32 	%p11, %f40, %f39;
	selp.f32 	%f41, %f40, %f39, %p11;
	ld.global.f32 	%f42, [%rd53+-8];
	setp.gt.f32 	%p12, %f42, %f41;
	selp.f32 	%f43, %f42, %f41, %p12;
	ld.global.f32 	%f44, [%rd53+-4];
	setp.gt.f32 	%p13, %f44, %f43;
	selp.f32 	%f45, %f44, %f43, %p13;
	ld.global.f32 	%f46, [%rd53];
	setp.gt.f32 	%p14, %f46, %f45;
	selp.f32 	%f47, %f46, %f45, %p14;
	ld.global.f32 	%f48, [%rd53+4];
	setp.gt.f32 	%p15, %f48, %f47;
	selp.f32 	%f49, %f48, %f47, %p15;
	ld.global.f32 	%f50, [%rd53+8];
	setp.gt.f32 	%p16, %f50, %f49;
	selp.f32 	%f51, %f50, %f49, %p16;
	ld.global.f32 	%f52, [%rd53+12];
	setp.gt.f32 	%p17, %f52, %f51;
	selp.f32 	%f53, %f52, %f51, %p17;
	ld.global.f32 	%f54, [%rd53+16];
	setp.gt.f32 	%p18, %f54, %f53;
	selp.f32 	%f55, %f54, %f53, %p18;
	ld.global.f32 	%f56, [%rd53+20];
	setp.gt.f32 	%p19, %f56, %f55;
	selp.f32 	%f57, %f56, %f55, %p19;
	ld.global.f32 	%f58, [%rd53+24];
	setp.gt.f32 	%p20, %f58, %f57;
	selp.f32 	%f59, %f58, %f57, %p20;
	ld.global.f32 	%f60, [%rd53+28];
	setp.gt.f32 	%p21, %f60, %f59;
	selp.f32 	%f298, %f60, %f59, %p21;
	add.s32 	%r85, %r85, 16;
	add.s64 	%rd53, %rd53, 64;
	setp.eq.s32 	%p22, %r85, 0;
	@%p22 bra 	$L__BB0_5;
	bra.uni 	$L__BB0_4;
$L__BB0_5:
	setp.eq.s32 	%p23, %r4, 0;
	@%p23 bra 	$L__BB0_14;
	and.b32  	%r8, %r31, 7;
	setp.lt.u32 	%p24, %r4, 8;
	@%p24 bra 	$L__BB0_8;
	add.s32 	%r40, %r81, %r3;
	mul.wide.u32 	%rd15, %r40, 4;
	add.s64 	%rd16, %rd1, %rd15;
	ld.global.f32 	%f62, [%rd16];
	setp.gt.f32 	%p25, %f62, %f298;
	selp.f32 	%f63, %f62, %f298, %p25;
	cvt.u64.u32 	%rd17, %r3;
	cvt.u64.u32 	%rd18, %r81;
	add.s64 	%rd19, %rd18, %rd17;
	shl.b64 	%rd20, %rd19, 2;
	add.s64 	%rd21, %rd1, %rd20;
	ld.global.f32 	%f64, [%rd21+4];
	setp.gt.f32 	%p26, %f64, %f63;
	selp.f32 	%f65, %f64, %f63, %p26;
	ld.global.f32 	%f66, [%rd21+8];
	setp.gt.f32 	%p27, %f66, %f65;
	selp.f32 	%f67, %f66, %f65, %p27;
	ld.global.f32 	%f68, [%rd21+12];
	setp.gt.f32 	%p28, %f68, %f67;
	selp.f32 	%f69, %f68, %f67, %p28;
	ld.global.f32 	%f70, [%rd21+16];
	setp.gt.f32 	%p29, %f70, %f69;
	selp.f32 	%f71, %f70, %f69, %p29;
	ld.global.f32 	%f72, [%rd21+20];
	setp.gt.f32 	%p30, %f72, %f71;
	selp.f32 	%f73, %f72, %f71, %p30;
	ld.global.f32 	%f74, [%rd21+24];
	setp.gt.f32 	%p31, %f74, %f73;
	selp.f32 	%f75, %f74, %f73, %p31;
	ld.global.f32 	%f76, [%rd21+28];
	setp.gt.f32 	%p32, %f76, %f75;
	selp.f32 	%f298, %f76, %f75, %p32;
	add.s32 	%r81, %r81, 8;
$L__BB0_8:
	setp.eq.s32 	%p33, %r8, 0;
	@%p33 bra 	$L__BB0_14;
	and.b32  	%r11, %r31, 3;
	setp.lt.u32 	%p34, %r8, 4;
	@%p34 bra 	$L__BB0_11;
	add.s32 	%r41, %r81, %r3;
	mul.wide.u32 	%rd22, %r41, 4;
	add.s64 	%rd23, %rd1, %rd22;
	ld.global.f32 	%f78, [%rd23];
	setp.gt.f32 	%p35, %f78, %f298;
	selp.f32 	%f79, %f78, %f298, %p35;
	cvt.u64.u32 	%rd24, %r3;
	cvt.u64.u32 	%rd25, %r81;
	add.s64 	%rd26, %rd25, %rd24;
	shl.b64 	%rd27, %rd26, 2;
	add.s64 	%rd28, %rd1, %rd27;
	ld.global.f32 	%f80, [%rd28+4];
	setp.gt.f32 	%p36, %f80, %f79;
	selp.f32 	%f81, %f80, %f79, %p36;
	ld.global.f32 	%f82, [%rd28+8];
	setp.gt.f32 	%p37, %f82, %f81;
	selp.f32 	%f83, %f82, %f81, %p37;
	ld.global.f32 	%f84, [%rd28+12];
	setp.gt.f32 	%p38, %f84, %f83;
	selp.f32 	%f298, %f84, %f83, %p38;
	add.s32 	%r81, %r81, 4;
$L__BB0_11:
	setp.eq.s32 	%p39, %r11, 0;
	@%p39 bra 	$L__BB0_14;
	add.s32 	%r42, %r81, %r3;
	mul.wide.u32 	%rd29, %r42, 4;
	add.s64 	%rd52, %rd1, %rd29;
	neg.s32 	%r84, %r11;
$L__BB0_13:
	.pragma "nounroll";
	ld.global.f32 	%f85, [%rd52];
	setp.gt.f32 	%p40, %f85, %f298;
	selp.f32 	%f298, %f85, %f298, %p40;
	add.s64 	%rd52, %rd52, 4;
	add.s32 	%r84, %r84, 1;
	setp.ne.s32 	%p41, %r84, 0;
	@%p41 bra 	$L__BB0_13;
$L__BB0_14:
	setp.lt.s32 	%p42, %r31, 1;
	mov.f32 	%f307, 0f00000000;
	@%p42 bra 	$L__BB0_26;
	mul.lo.s32 	%r17, %r31, %r1;
	and.b32  	%r18, %r31, 7;
	setp.lt.u32 	%p43, %r31, 8;
	mov.f32 	%f307, 0f00000000;
	mov.b32 	%r87, 0;
	@%p43 bra 	$L__BB0_18;
	and.b32  	%r87, %r31, 2147483640;
	neg.s32 	%r86, %r87;
	mul.wide.u32 	%rd30, %r17, 4;
	add.s64 	%rd31, %rd30, %rd1;
	add.s64 	%rd54, %rd31, 16;
	mov.f32 	%f307, 0f00000000;
$L__BB0_17:
	.pragma "nounroll";
	ld.global.f32 	%f90, [%rd54+-16];
	sub.f32 	%f91, %f90, %f298;
	fma.rn.f32 	%f92, %f91, 0f3BBB989D, 0f3F000000;
	cvt.sat.f32.f32 	%f93, %f92;
	mov.f32 	%f94, 0f4B400001;
	mov.f32 	%f95, 0f437C0000;
	fma.rm.f32 	%f96, %f93, %f95, %f94;
	add.f32 	%f97, %f96, 0fCB40007F;
	neg.f32 	%f98, %f97;
	fma.rn.f32 	%f99, %f91, 0f3FB8AA3B, %f98;
	fma.rn.f32 	%f100, %f91, 0f32A57060, %f99;
	mov.b32 	%r44, %f96;
	shl.b32 	%r45, %r44, 23;
	mov.b32 	%f101, %r45;
	ex2.approx.ftz.f32 	%f102, %f100;
	fma.rn.f32 	%f103, %f102, %f101, %f307;
	ld.global.f32 	%f104, [%rd54+-12];
	sub.f32 	%f105, %f104, %f298;
	fma.rn.f32 	%f106, %f105, 0f3BBB989D, 0f3F000000;
	cvt.sat.f32.f32 	%f107, %f106;
	fma.rm.f32 	%f108, %f107, %f95, %f94;
	add.f32 	%f109, %f108, 0fCB40007F;
	neg.f32 	%f110, %f109;
	fma.rn.f32 	%f111, %f105, 0f3FB8AA3B, %f110;
	fma.rn.f32 	%f112, %f105, 0f32A57060, %f111;
	mov.b32 	%r46, %f108;
	shl.b32 	%r47, %r46, 23;
	mov.b32 	%f113, %r47;
	ex2.approx.ftz.f32 	%f114, %f112;
	fma.rn.f32 	%f115, %f114, %f113, %f103;
	ld.global.f32 	%f116, [%rd54+-8];
	sub.f32 	%f117, %f116, %f298;
	fma.rn.f32 	%f118, %f117, 0f3BBB989D, 0f3F000000;
	cvt.sat.f32.f32 	%f119, %f118;
	fma.rm.f32 	%f120, %f119, %f95, %f94;
	add.f32 	%f121, %f120, 0fCB40007F;
	neg.f32 	%f122, %f121;
	fma.rn.f32 	%f123, %f117, 0f3FB8AA3B, %f122;
	fma.rn.f32 	%f124, %f117, 0f32A57060, %f123;
	mov.b32 	%r48, %f120;
	shl.b32 	%r49, %r48, 23;
	mov.b32 	%f125, %r49;
	ex2.approx.ftz.f32 	%f126, %f124;
	fma.rn.f32 	%f127, %f126, %f125, %f115;
	ld.global.f32 	%f128, [%rd54+-4];
	sub.f32 	%f129, %f128, %f298;
	fma.rn.f32 	%f130, %f129, 0f3BBB989D, 0f3F000000;
	cvt.sat.f32.f32 	%f131, %f130;
	fma.rm.f32 	%f132, %f131, %f95, %f94;
	add.f32 	%f133, %f132, 0fCB40007F;
	neg.f32 	%f134, %f133;
	fma.rn.f32 	%f135, %f129, 0f3FB8AA3B, %f134;
	fma.rn.f32 	%f136, %f129, 0f32A57060, %f135;
	mov.b32 	%r50, %f132;
	shl.b32 	%r51, %r50, 23;
	mov.b32 	%f137, %r51;
	ex2.approx.ftz.f32 	%f138, %f136;
	fma.rn.f32 	%f139, %f138, %f137, %f127;
	ld.global.f32 	%f140, [%rd54];
	sub.f32 	%f141, %f140, %f298;
	fma.rn.f32 	%f142, %f141, 0f3BBB989D, 0f3F000000;
	cvt.sat.f32.f32 	%f143, %f142;
	fma.rm.f32 	%f144, %f143, %f95, %f94;
	add.f32 	%f145, %f144, 0fCB40007F;
	neg.f32 	%f146, %f145;
	fma.rn.f32 	%f147, %f141, 0f3FB8AA3B, %f146;
	fma.rn.f32 	%f148, %f141, 0f32A57060, %f147;
	mov.b32 	%r52, %f144;
	shl.b32 	%r53, %r52, 23;
	mov.b32 	%f149, %r53;
	ex2.approx.ftz.f32 	%f150, %f148;
	fma.rn.f32 	%f151, %f150, %f149, %f139;
	ld.global.f32 	%f152, [%rd54+4];
	sub.f32 	%f153, %f152, %f298;
	fma.rn.f32 	%f154, %f153, 0f3BBB989D, 0f3F000000;
	cvt.sat.f32.f32 	%f155, %f154;
	fma.rm.f32 	%f156, %f155, %f95, %f94;
	add.f32 	%f157, %f156, 0fCB40007F;
	neg.f32 	%f158, %f157;
	fma.rn.f32 	%f159, %f153, 0f3FB8AA3B, %f158;
	fma.rn.f32 	%f160, %f153, 0f32A57060, %f159;
	mov.b32 	%r54, %f156;
	shl.b32 	%r55, %r54, 23;
	mov.b32 	%f161, %r55;
	ex2.approx.ftz.f32 	%f162, %f160;
	fma.rn.f32 	%f163, %f162, %f161, %f151;
	ld.global.f32 	%f164, [%rd54+8];
	sub.f32 	%f165, %f164, %f298;
	fma.rn.f32 	%f166, %f165, 0f3BBB989D, 0f3F000000;
	cvt.sat.f32.f32 	%f167, %f166;
	fma.rm.f32 	%f168, %f167, %f95, %f94;
	add.f32 	%f169, %f168, 0fCB40007F;
	neg.f32 	%f170, %f169;
	fma.rn.f32 	%f171, %f165, 0f3FB8AA3B, %f170;
	fma.rn.f32 	%f172, %f165, 0f32A57060, %f171;
	mov.b32 	%r56, %f168;
	shl.b32 	%r57, %r56, 23;
	mov.b32 	%f173, %r57;
	ex2.approx.ftz.f32 	%f174, %f172;
	fma.rn.f32 	%f175, %f174, %f173, %f163;
	ld.global.f32 	%f176, [%rd54+12];
	sub.f32 	%f177, %f176, %f298;
	fma.rn.f32 	%f178, %f177, 0f3BBB989D, 0f3F000000;
	cvt.sat.f32.f32 	%f179, %f178;
	fma.rm.f32 	%f180, %f179, %f95, %f94;
	add.f32 	%f181, %f180, 0fCB40007F;
	neg.f32 	%f182, %f181;
	fma.rn.f32 	%f183, %f177, 0f3FB8AA3B, %f182;
	fma.rn.f32 	%f184, %f177, 0f32A57060, %f183;
	mov.b32 	%r58, %f180;
	shl.b32 	%r59, %r58, 23;
	mov.b32 	%f185, %r59;
	ex2.approx.ftz.f32 	%f186, %f184;
	fma.rn.f32 	%f307, %f186, %f185, %f175;
	add.s32 	%r86, %r86, 8;
	add.s64 	%rd54, %rd54, 32;
	setp.ne.s32 	%p44, %r86, 0;
	@%p44 bra 	$L__BB0_17;
$L__BB0_18:
	setp.eq.s32 	%p45, %r18, 0;
	@%p45 bra 	$L__BB0_26;
	and.b32  	%r26, %r31, 3;
	setp.lt.u32 	%p46, %r18, 4;
	@%p46 bra 	$L__BB0_21;
	add.s32 	%r60, %r87, %r17;
	mul.wide.u32 	%rd32, %r60, 4;
	add.s64 	%rd33, %rd1, %rd32;
	ld.global.f32 	%f188, [%rd33];
	sub.f32 	%f189, %f188, %f298;
	fma.rn.f32 	%f190, %f189, 0f3BBB989D, 0f3F000000;
	cvt.sat.f32.f32 	%f191, %f190;
	mov.f32 	%f192, 0f4B400001;
	mov.f32 	%f193, 0f437C0000;
	fma.rm.f32 	%f194, %f191, %f193, %f192;
	add.f32 	%f195, %f194, 0fCB40007F;
	neg.f32 	%f196, %f195;
	fma.rn.f32 	%f197, %f189, 0f3FB8AA3B, %f196;
	fma.rn.f32 	%f198, %f189, 0f32A57060, %f197;
	mov.b32 	%r61, %f194;
	shl.b32 	%r62, %r61, 23;
	mov.b32 	%f199, %r62;
	ex2.approx.ftz.f32 	%f200, %f198;
	fma.rn.f32 	%f201, %f200, %f199, %f307;
	cvt.u64.u32 	%rd34, %r17;
	cvt.u64.u32 	%rd35, %r87;
	add.s64 	%rd36, %rd35, %rd34;
	shl.b64 	%rd37, %rd36, 2;
	add.s64 	%rd38, %rd1, %rd37;
	ld.global.f32 	%f202, [%rd38+4];
	sub.f32 	%f203, %f202, %f298;
	fma.rn.f32 	%f204, %f203, 0f3BBB989D, 0f3F000000;
	cvt.sat.f32.f32 	%f205, %f204;
	fma.rm.f32 	%f206, %f205, %f193, %f192;
	add.f32 	%f207, %f206, 0fCB40007F;
	neg.f32 	%f208, %f207;
	fma.rn.f32 	%f209, %f203, 0f3FB8AA3B, %f208;
	fma.rn.f32 	%f210, %f203, 0f32A57060, %f209;
	mov.b32 	%r63, %f206;
	shl.b32 	%r64, %r63, 23;
	mov.b32 	%f211, %r64;
	ex2.approx.ftz.f32 	%f212, %f210;
	fma.rn.f32 	%f213, %f212, %f211, %f201;
	ld.global.f32 	%f214, [%rd38+8];
	sub.f32 	%f215, %f214, %f298;
	fma.rn.f32 	%f216, %f215, 0f3BBB989D, 0f3F000000;
	cvt.sat.f32.f32 	%f217, %f216;
	fma.rm.f32 	%f218, %f217, %f193, %f192;
	add.f32 	%f219, %f218, 0fCB40007F;
	neg.f32 	%f220, %f219;
	fma.rn.f32 	%f221, %f215, 0f3FB8AA3B, %f220;
	fma.rn.f32 	%f222, %f215, 0f32A57060, %f221;
	mov.b32 	%r65, %f218;
	shl.b32 	%r66, %r65, 23;
	mov.b32 	%f223, %r66;
	ex2.approx.ftz.f32 	%f224, %f222;
	fma.rn.f32 	%f225, %f224, %f223, %f213;
	ld.global.f32 	%f226, [%rd38+12];
	sub.f32 	%f227, %f226, %f298;
	fma.rn.f32 	%f228, %f227, 0f3BBB989D, 0f3F000000;
	cvt.sat.f32.f32 	%f229, %f228;
	fma.rm.f32 	%f230, %f229, %f193, %f192;
	add.f32 	%f231, %f230, 0fCB40007F;
	neg.f32 	%f232, %f231;
	fma.rn.f32 	%f233, %f227, 0f3FB8AA3B, %f232;
	fma.rn.f32 	%f234, %f227, 0f32A57060, %f233;
	mov.b32 	%r67, %f230;
	shl.b32 	%r68, %r67, 23;
	mov.b32 	%f235, %r68;
	ex2.approx.ftz.f32 	%f236, %f234;
	fma.rn.f32 	%f307, %f236, %f235, %f225;
	add.s32 	%r87, %r87, 4;
$L__BB0_21:
	setp.eq.s32 	%p47, %r26, 0;
	@%p47 bra 	$L__BB0_26;
	setp.eq.s32 	%p48, %r26, 1;
	@%p48 bra 	$L__BB0_24;
	add.s32 	%r69, %r87, %r17;
	mul.wide.u32 	%rd39, %r69, 4;
	add.s64 	%rd40, %rd1, %rd39;
	ld.global.f32 	%f238, [%rd40];
	sub.f32 	%f239, %f238, %f298;
	fma.rn.f32 	%f240, %f239, 0f3BBB989D, 0f3F000000;
	cvt.sat.f32.f32 	%f241, %f240;
	mov.f32 	%f242, 0f4B400001;
	mov.f32 	%f243, 0f437C0000;
	fma.rm.f32 	%f244, %f241, %f243, %f242;
	add.f32 	%f245, %f244, 0fCB40007F;
	neg.f32 	%f246, %f245;
	fma.rn.f32 	%f247, %f239, 0f3FB8AA3B, %f246;
	fma.rn.f32 	%f248, %f239, 0f32A57060, %f247;
	mov.b32 	%r70, %f244;
	shl.b32 	%r71, %r70, 23;
	mov.b32 	%f249, %r71;
	ex2.approx.ftz.f32 	%f250, %f248;
	fma.rn.f32 	%f251, %f250, %f249, %f307;
	cvt.u64.u32 	%rd41, %r17;
	cvt.u64.u32 	%rd42, %r87;
	add.s64 	%rd43, %rd42, %rd41;
	shl.b64 	%rd44, %rd43, 2;
	add.s64 	%rd45, %rd1, %rd44;
	ld.global.f32 	%f252, [%rd45+4];
	sub.f32 	%f253, %f252, %f298;
	fma.rn.f32 	%f254, %f253, 0f3BBB989D, 0f3F000000;
	cvt.sat.f32.f32 	%f255, %f254;
	fma.rm.f32 	%f256, %f255, %f243, %f242;
	add.f32 	%f257, %f256, 0fCB40007F;
	neg.f32 	%f258, %f257;
	fma.rn.f32 	%f259, %f253, 0f3FB8AA3B, %f258;
	fma.rn.f32 	%f260, %f253, 0f32A57060, %f259;
	mov.b32 	%r72, %f256;
	shl.b32 	%r73, %r72, 23;
	mov.b32 	%f261, %r73;
	ex2.approx.ftz.f32 	%f262, %f260;
	fma.rn.f32 	%f307, %f262, %f261, %f251;
	add.s32 	%r87, %r87, 2;
$L__BB0_24:
	and.b32  	%r74, %r31, 1;
	setp.eq.b32 	%p49, %r74, 1;
	not.pred 	%p50, %p49;
	@%p50 bra 	$L__BB0_26;
	add.s32 	%r75, %r87, %r17;
	mul.wide.u32 	%rd46, %r75, 4;
	add.s64 	%rd47, %rd1, %rd46;
	ld.global.f32 	%f263, [%rd47];
	sub.f32 	%f264, %f263, %f298;
	fma.rn.f32 	%f265, %f264, 0f3BBB989D, 0f3F000000;
	cvt.sat.f32.f32 	%f266, %f265;
	mov.f32 	%f267, 0f4B400001;
	mov.f32 	%f268, 0f437C0000;
	fma.rm.f32 	%f269, %f266, %f268, %f267;
	add.f32 	%f270, %f269, 0fCB40007F;
	neg.f32 	%f271, %f270;
	fma.rn.f32 	%f272, %f264, 0f3FB8AA3B, %f271;
	fma.rn.f32 	%f273, %f264, 0f32A57060, %f272;
	mov.b32 	%r76, %f269;
	shl.b32 	%r77, %r76, 23;
	mov.b32 	%f274, %r77;
	ex2.approx.ftz.f32 	%f275, %f273;
	fma.rn.f32 	%f307, %f275, %f274, %f307;
$L__BB0_26:
	mad.lo.s32 	%r78, %r31, %r1, %r2;
	mul.wide.s32 	%rd48, %r78, 4;
	add.s64 	%rd49, %rd1, %rd48;
	ld.global.f32 	%f276, [%rd49];
	sub.f32 	%f277, %f276, %f298;
	fma.rn.f32 	%f278, %f277, 0f3BBB989D, 0f3F000000;
	cvt.sat.f32.f32 	%f279, %f278;
	mov.f32 	%f280, 0f4B400001;
	mov.f32 	%f281, 0f437C0000;
	fma.rm.f32 	%f282, %f279, %f281, %f280;
	add.f32 	%f283, %f282, 0fCB40007F;
	neg.f32 	%f284, %f283;
	fma.rn.f32 	%f285, %f277, 0f3FB8AA3B, %f284;
	fma.rn.f32 	%f286, %f277, 0f32A57060, %f285;
	mov.b32 	%r79, %f282;
	shl.b32 	%r80, %r79, 23;
	mov.b32 	%f287, %r80;
	ex2.approx.ftz.f32 	%f288, %f286;
	mul.f32 	%f289, %f288, %f287;
	div.rn.f32 	%f290, %f289, %f307;
	cvta.to.global.u64 	%rd50, %rd11;
	add.s64 	%rd51, %rd50, %rd48;
	st.global.f32 	[%rd51], %f290;
$L__BB0_27:
	ret;

}


// ===== COMPILED SASS (sm_100) =====

	.target	sm_100

	.elftype	@"ET_EXEC"


//--------------------- .note.nv.tkinfo           --------------------------
	.section	.note.nv.tkinfo,"",@"SHT_NOTE"
	.sectionflags	@"SHF_NOTE_NV_TKINFO"
	.tkinfo
        /*0018*/ 	.word	0x00000002
        /*0030*/ 	.string	""
        /*0030*/ 	.string	"ptxas"
        /*0030*/ 	.string	"Cuda compilation tools, release 13.0, V13.0.88"
        /*0030*/ 	.string	"Build cuda_13.0.r13.0/compiler.36424714_0"
        /*0030*/ 	.string	"-arch sm_100 -m 64 "



//--------------------- .note.nv.cuinfo           --------------------------
	.section	.note.nv.cuinfo,"",@"SHT_NOTE"
	.sectionflags	@"SHF_NOTE_NV_CUINFO"
        /*0018*/ 	.short	0x0002
        /*001a*/ 	.short	0x0064
        /*001c*/ 	.short	0x0082
	.zero		2


//--------------------- .nv.info                  --------------------------
	.section	.nv.info,"",@"SHT_CUDA_INFO"
	.align	4


	//----- nvinfo : EIATTR_REGCOUNT
	.align		4
        /*0000*/ 	.byte	0x04, 0x2f
        /*0002*/ 	.short	(.L_1 - .L_0)
	.align		4
.L_0:
        /*0004*/ 	.word	index@(_Z13softmaxKernelPfS_ii)
        /*0008*/ 	.word	0x00000020


	//----- nvinfo : EIATTR_FRAME_SIZE
	.align		4
.L_1:
        /*000c*/ 	.byte	0x04, 0x11
        /*000e*/ 	.short	(.L_3 - .L_2)
	.align		4
.L_2:
        /*0010*/ 	.word	index@($__internal_0_$__cuda_sm3x_div_rn_noftz_f32_slowpath)
        /*0014*/ 	.word	0x00000000


	//----- nvinfo : EIATTR_FRAME_SIZE
	.align		4
.L_3:
        /*0018*/ 	.byte	0x04, 0x11
        /*001a*/ 	.short	(.L_5 - .L_4)
	.align		4
.L_4:
        /*001c*/ 	.word	index@(_Z13softmaxKernelPfS_ii)
        /*0020*/ 	.word	0x00000000


	//----- nvinfo : EIATTR_MIN_STACK_SIZE
	.align		4
.L_5:
        /*0024*/ 	.byte	0x04, 0x12
        /*0026*/ 	.short	(.L_7 - .L_6)
	.align		4
.L_6:
        /*0028*/ 	.word	index@(_Z13softmaxKernelPfS_ii)
        /*002c*/ 	.word	0x00000000
.L_7:


//--------------------- .nv.compat                --------------------------
	.section	.nv.compat,"",@"SHT_CUDA_COMPAT_INFO"
	.align	4
        /*0000*/ 	.byte	0x02, 0x09, 0x00, 0x00, 0x02, 0x02, 0x01, 0x00, 0x02, 0x05, 0x05, 0x00, 0x03, 0x07, 0x01, 0x01
        /*0010*/ 	.byte	0x02, 0x03, 0x00, 0x00, 0x02, 0x06, 0x01, 0x00, 0x04, 0x0b, 0x08, 0x00, 0x01, 0x00, 0x00, 0x00
        /*0020*/ 	.byte	0x00, 0x00, 0x00, 0x00


//--------------------- .nv.info._Z13softmaxKernelPfS_ii --------------------------
	.section	.nv.info._Z13softmaxKernelPfS_ii,"",@"SHT_CUDA_INFO"
	.sectionflags	@""
	.align	4


	//----- nvinfo : EIATTR_CUDA_API_VERSION
	.align		4
        /*0000*/ 	.byte	0x04, 0x37
        /*0002*/ 	.short	(.L_9 - .L_8)
.L_8:
        /*0004*/ 	.word	0x00000082


	//----- nvinfo : EIATTR_KPARAM_INFO
	.align		4
.L_9:
        /*0008*/ 	.byte	0x04, 0x17
        /*000a*/ 	.short	(.L_11 - .L_10)
.L_10:
        /*000c*/ 	.word	0x00000000
        /*0010*/ 	.short	0x0003
        /*0012*/ 	.short	0x0014
        /*0014*/ 	.byte	0x00, 0xf0, 0x11, 0x00


	//----- nvinfo : EIATTR_KPARAM_INFO
	.align		4
.L_11:
        /*0018*/ 	.byte	0x04, 0x17
        /*001a*/ 	.short	(.L_13 - .L_12)
.L_12:
        /*001c*/ 	.word	0x00000000
        /*0020*/ 	.short	0x0002
        /*0022*/ 	.short	0x0010
        /*0024*/ 	.byte	0x00, 0xf0, 0x11, 0x00


	//----- nvinfo : EIATTR_KPARAM_INFO
	.align		4
.L_13:
        /*0028*/ 	.byte	0x04, 0x17
        /*002a*/ 	.short	(.L_15 - .L_14)
.L_14:
        /*002c*/ 	.word	0x00000000
        /*0030*/ 	.short	0x0001
        /*0032*/ 	.short	0x0008
        /*0034*/ 	.byte	0x00, 0xf5, 0x21, 0x00


	//----- nvinfo : EIATTR_KPARAM_INFO
	.align		4
.L_15:
        /*0038*/ 	.byte	0x04, 0x17
        /*003a*/ 	.short	(.L_17 - .L_16)
.L_16:
        /*003c*/ 	.word	0x00000000
        /*0040*/ 	.short	0x0000
        /*0042*/ 	.short	0x0000
        /*0044*/ 	.byte	0x00, 0xf5, 0x21, 0x00


	//----- nvinfo : EIATTR_SPARSE_MMA_MASK
	.align		4
.L_17:
        /*0048*/ 	.byte	0x03, 0x50
        /*004a*/ 	.short	0x0000


	//----- nvinfo : EIATTR_MAXREG_COUNT
	.align		4
        /*004c*/ 	.byte	0x03, 0x1b
        /*004e*/ 	.short	0x00ff


	//----- nvinfo : EIATTR_MERCURY_ISA_VERSION
	.align		4
        /*0050*/ 	.byte	0x03, 0x5f
        /*0052*/ 	.short	0x0101


	//----- nvinfo : EIATTR_VRC_CTA_INIT_COUNT
	.align		4
        /*0054*/ 	.byte	0x02, 0x4a
	.zero		1
	.zero		1


	//----- nvinfo : EIATTR_EXIT_INSTR_OFFSETS
	.align		4
        /*0058*/ 	.byte	0x04, 0x1c
        /*005a*/ 	.short	(.L_19 - .L_18)


	//   ....[0]....
.L_18:
        /*005c*/ 	.word	0x000000c0


	//   ....[1]....
        /*0060*/ 	.word	0x000019a0


	//----- nvinfo : EIATTR_CRS_STACK_SIZE
	.align		4
.L_19:
        /*0064*/ 	.byte	0x04, 0x1e
        /*0066*/ 	.short	(.L_21 - .L_20)
.L_20:
        /*0068*/ 	.word	0x00000000


	//----- nvinfo : EIATTR_CBANK_PARAM_SIZE
	.align		4
.L_21:
        /*006c*/ 	.byte	0x03, 0x19
        /*006e*/ 	.short	0x0018


	//----- nvinfo : EIATTR_PARAM_CBANK
	.align		4
        /*0070*/ 	.byte	0x04, 0x0a
        /*0072*/ 	.short	(.L_23 - .L_22)
	.align		4
.L_22:
        /*0074*/ 	.word	index@(.nv.constant0._Z13softmaxKernelPfS_ii)
        /*0078*/ 	.short	0x0380
        /*007a*/ 	.short	0x0018


	//----- nvinfo : EIATTR_SW_WAR
	.align		4
.L_23:
        /*007c*/ 	.byte	0x04, 0x36
        /*007e*/ 	.short	(.L_25 - .L_24)
.L_24:
        /*0080*/ 	.word	0x00000008
.L_25:


//--------------------- .nv.callgraph             --------------------------
	.section	.nv.callgraph,"",@"SHT_CUDA_CALLGRAPH"
	.align	4
	.sectionentsize	8
	.align		4
        /*0000*/ 	.word	0x00000000
	.align		4
        /*0004*/ 	.word	0xffffffff
	.align		4
        /*0008*/ 	.word	0x00000000
	.align		4
        /*000c*/ 	.word	0xfffffffe
	.align		4
        /*0010*/ 	.word	0x00000000
	.align		4
        /*0014*/ 	.word	0xfffffffd
	.align		4
        /*0018*/ 	.word	0x00000000
	.align		4
        /*001c*/ 	.word	0xfffffffc


//--------------------- .text._Z13softmaxKernelPfS_ii --------------------------
	.section	.text._Z13softmaxKernelPfS_ii,"ax",@progbits
	.align	128
        .global         _Z13softmaxKernelPfS_ii
        .type           _Z13softmaxKernelPfS_ii,@function
        .size           _Z13softmaxKernelPfS_ii,(.L_x_25 - _Z13softmaxKernelPfS_ii)
        .other          _Z13softmaxKernelPfS_ii,@"STO_CUDA_ENTRY STV_DEFAULT"
_Z13softmaxKernelPfS_ii:
.text._Z13softmaxKernelPfS_ii:
[----:B------:R-:W-:Y:S01]  /*0000*/  LDC R1, c[0x0][0x37c] ;  /* 0x0000df00ff017b82 */ /* 0x000fe20000000800 */
[----:B------:R-:W0:Y:S07]  /*0010*/  S2R R3, SR_TID.X ;  /* 0x0000000000037919 */ /* 0x000e2e0000002100 */
[----:B------:R-:W1:Y:S01]  /*0020*/  LDC R5, c[0x0][0x364] ;  /* 0x0000d900ff057b82 */ /* 0x000e620000000800 */
[----:B------:R-:W2:Y:S01]  /*0030*/  LDCU.64 UR6, c[0x0][0x390] ;  /* 0x00007200ff0677ac */ /* 0x000ea20008000a00 */
[----:B------:R-:W1:Y:S06]  /*0040*/  S2R R2, SR_TID.Y ;  /* 0x0000000000027919 */ /* 0x000e6c0000002200 */
[----:B------:R-:W0:Y:S08]  /*0050*/  S2UR UR5, SR_CTAID.X ;  /* 0x00000000000579c3 */ /* 0x000e300000002500 */
[----:B------:R-:W0:Y:S08]  /*0060*/  LDC R0, c[0x0][0x360] ;  /* 0x0000d800ff007b82 */ /* 0x000e300000000800 */
[----:B------:R-:W1:Y:S01]  /*0070*/  S2UR UR4, SR_CTAID.Y ;  /* 0x00000000000479c3 */ /* 0x000e620000002600 */
[----:B0-----:R-:W-:-:S05]  /*0080*/  IMAD R0, R0, UR5, R3 ;  /* 0x0000000500007c24 */ /* 0x001fca000f8e0203 */
[----:B--2---:R-:W-:Y:S01]  /*0090*/  ISETP.GE.AND P0, PT, R0, UR7, PT ;  /* 0x0000000700007c0c */ /* 0x004fe2000bf06270 */
[----:B-1----:R-:W-:-:S05]  /*00a0*/  IMAD R5, R5, UR4, R2 ;  /* 0x0000000405057c24 */ /* 0x002fca000f8e0202 */
[----:B------:R-:W-:-:S13]  /*00b0*/  ISETP.GE.OR P0, PT, R5, UR6, P0 ;  /* 0x0000000605007c0c */ /* 0x000fda0008706670 */
[----:B------:R-:W-:Y:S05]  /*00c0*/  @P0 EXIT ;  /* 0x000000000000094d */ /* 0x000fea0003800000 */
[----:B------:R-:W-:Y:S01]  /*00d0*/  UISETP.GE.AND UP0, UPT, UR7, 0x1, UPT ;  /* 0x000000010700788c */ /* 0x000fe2000bf06270 */
[----:B------:R-:W-:Y:S01]  /*00e0*/  HFMA2 R4, -RZ, RZ, -598.5, 40320 ;  /* 0xe0ad78ecff047431 */ /* 0x000fe200000001ff */
[----:B------:R-:W0:Y:S07]  /*00f0*/  LDCU.64 UR8, c[0x0][0x358] ;  /* 0x00006b00ff0877ac */ /* 0x000e2e0008000a00 */
[----:B------:R-:W-:Y:S05]  /*0100*/  BRA.U !UP0, `(.L_x_0) ;  /* 0x00000009084c7547 */ /* 0x000fea000b800000 */
[----:B------:R-:W-:Y:S02]  /*0110*/  UISETP.GE.U32.AND UP1, UPT, UR7, 0x10, UPT ;  /* 0x000000100700788c */ /* 0x000fe4000bf26070 */
[----:B------:R-:W-:Y:S01]  /*0120*/  IMAD R2, R5, UR7, RZ ;  /* 0x0000000705027c24 */ /* 0x000fe2000f8e02ff */
[----:B------:R-:W-:Y:S01]  /*0130*/  ULOP3.LUT UR6, UR7, 0xf, URZ, 0xc0, !UPT ;  /* 0x0000000f07067892 */ /* 0x000fe2000f8ec0ff */
[----:B------:R-:W-:Y:S01]  /*0140*/  IMAD.MOV.U32 R4, RZ, RZ, -0x1f528714 ;  /* 0xe0ad78ecff047424 */ /* 0x000fe200078e00ff */
[----:B------:R-:W-:Y:S02]  /*0150*/  UMOV UR4, URZ ;  /* 0x000000ff00047c82 */ /* 0x000fe40008000000 */
[----:B------:R-:W-:Y:S02]  /*0160*/  UISETP.NE.AND UP0, UPT, UR6, URZ, UPT ;  /* 0x000000ff0600728c */ /* 0x000fe4000bf05270 */
[----:B------:R-:W-:Y:S09]  /*0170*/  BRA.U !UP1, `(.L_x_1) ;  /* 0x0000000109f07547 */ /* 0x000ff2000b800000 */
[----:B------:R-:W1:Y:S01]  /*0180*/  LDC.64 R6, c[0x0][0x380] ;  /* 0x0000e000ff067b82 */ /* 0x000e620000000a00 */
[----:B------:R-:W-:Y:S01]  /*0190*/  ULOP3.LUT UR4, UR7, 0x7ffffff0, URZ, 0xc0, !UPT ;  /* 0x7ffffff007047892 */ /* 0x000fe2000f8ec0ff */
[----:B------:R-:W-:-:S03]  /*01a0*/  MOV R4, 0xe0ad78ec ;  /* 0xe0ad78ec00047802 */ /* 0x000fc60000000f00 */
[----:B------:R-:W-:Y:S01]  /*01b0*/  UIADD3 UR5, UPT, UPT, -UR4, URZ, URZ ;  /* 0x000000ff04057290 */ /* 0x000fe2000fffe1ff */
[----:B-1----:R-:W-:-:S03]  /*01c0*/  IMAD.WIDE.U32 R6, R2, 0x4, R6 ;  /* 0x0000000402067825 */ /* 0x002fc600078e0006 */
[----:B------:R-:W-:-:S05]  /*01d0*/  IADD3 R6, P0, PT, R6, 0x20, RZ ;  /* 0x0000002006067810 */ /* 0x000fca0007f1e0ff */
[----:B------:R-:W-:-:S08]  /*01e0*/  IMAD.X R7, RZ, RZ, R7, P0 ;  /* 0x000000ffff077224 */ /* 0x000fd000000e0607 */
.L_x_2:
[----:B0-----:R-:W2:Y:S04]  /*01f0*/  LDG.E R15, desc[UR8][R6.64+-0x20] ;  /* 0xffffe008060f7981 */ /* 0x001ea8000c1e1900 */
[----:B------:R-:W3:Y:S04]  /*0200*/  LDG.E R17, desc[UR8][R6.64+-0x1c] ;  /* 0xffffe40806117981 */ /* 0x000ee8000c1e1900 */
[----:B------:R-:W4:Y:S04]  /*0210*/  LDG.E R19, desc[UR8][R6.64+-0x18] ;  /* 0xffffe80806137981 */ /* 0x000f28000c1e1900 */
[----:B------:R-:W5:Y:S04]  /*0220*/  LDG.E R21, desc[UR8][R6.64+-0x14] ;  /* 0xffffec0806157981 */ /* 0x000f68000c1e1900 */
        /* <DEDUP_REMOVED lines=11> */
[----:B------:R0:W5:Y:S01]  /*02e0*/  LDG.E R3, desc[UR8][R6.64+0x1c] ;  /* 0x00001c0806037981 */ /* 0x000162000c1e1900 */
[----:B------:R-:W-:-:S04]  /*02f0*/  UIADD3 UR5, UPT, UPT, UR5, 0x10, URZ ;  /* 0x0000001005057890 */ /* 0x000fc8000fffe0ff */
[----:B------:R-:W-:Y:S01]  /*0300*/  UISETP.NE.AND UP1, UPT, UR5, URZ, UPT ;  /* 0x000000ff0500728c */ /* 0x000fe2000bf25270 */
[----:B0-----:R-:W-:-:S04]  /*0310*/  IADD3 R6, P1, PT, R6, 0x40, RZ ;  /* 0x0000004006067810 */ /* 0x001fc80007f3e0ff */
[----:B------:R-:W-:Y:S02]  /*0320*/  IADD3.X R7, PT, PT, RZ, R7, RZ, P1, !PT ;  /* 0x00000007ff077210 */ /* 0x000fe40000ffe4ff */
[----:B--2---:R-:W-:-:S04]  /*0330*/  FSETP.GT.AND P0, PT, R15, R4, PT ;  /* 0x000000040f00720b */ /* 0x004fc80003f04000 */
[----:B------:R-:W-:-:S04]  /*0340*/  FSEL R4, R15, R4, P0 ;  /* 0x000000040f047208 */ /* 0x000fc80000000000 */
[----:B---3--:R-:W-:-:S04]  /*0350*/  FSETP.GT.AND P0, PT, R17, R4, PT ;  /* 0x000000041100720b */ /* 0x008fc80003f04000 */
[----:B------:R-:W-:-:S04]  /*0360*/  FSEL R4, R17, R4, P0 ;  /* 0x0000000411047208 */ /* 0x000fc80000000000 */
[----:B----4-:R-:W-:-:S04]  /*0370*/  FSETP.GT.AND P0, PT, R19, R4, PT ;  /* 0x000000041300720b */ /* 0x010fc80003f04000 */
[----:B------:R-:W-:-:S04]  /*0380*/  FSEL R4, R19, R4, P0 ;  /* 0x0000000413047208 */ /* 0x000fc80000000000 */
[----:B-----5:R-:W-:-:S04]  /*0390*/  FSETP.GT.AND P0, PT, R21, R4, PT ;  /* 0x000000041500720b */ /* 0x020fc80003f04000 */
[----:B------:R-:W-:-:S04]  /*03a0*/  FSEL R4, R21, R4, P0 ;  /* 0x0000000415047208 */ /* 0x000fc80000000000 */
[----:B------:R-:W-:-:S04]  /*03b0*/  FSETP.GT.AND P0, PT, R23, R4, PT ;  /* 0x000000041700720b */ /* 0x000fc80003f04000 */
        /* <DEDUP_REMOVED lines=22> */
[----:B------:R-:W-:Y:S01]  /*0520*/  FSEL R4, R3, R4, P0 ;  /* 0x0000000403047208 */ /* 0x000fe20000000000 */
[----:B------:R-:W-:Y:S08]  /*0530*/  BRA.U UP1, `(.L_x_2) ;  /* 0xfffffffd012c7547 */ /* 0x000ff0000b83ffff */
.L_x_1:
[----:B------:R-:W-:Y:S05]  /*0540*/  BRA.U !UP0, `(.L_x_0) ;  /* 0x00000005083c7547 */ /* 0x000fea000b800000 */
[----:B------:R-:W1:Y:S01]  /*0550*/  LDCU UR5, c[0x0][0x394] ;  /* 0x00007280ff0577ac */ /* 0x000e620008000800 */
[----:B------:R-:W-:Y:S02]  /*0560*/  UISETP.GE.U32.AND UP0, UPT, UR6, 0x8, UPT ;  /* 0x000000080600788c */ /* 0x000fe4000bf06070 */
[----:B-1----:R-:W-:-:S04]  /*0570*/  ULOP3.LUT UR7, UR5, 0x7, URZ, 0xc0, !UPT ;  /* 0x0000000705077892 */ /* 0x002fc8000f8ec0ff */
[----:B------:R-:W-:-:S03]  /*0580*/  UISETP.NE.AND UP1, UPT, UR7, URZ, UPT ;  /* 0x000000ff0700728c */ /* 0x000fc6000bf25270 */
[----:B------:R-:W-:Y:S08]  /*0590*/  BRA.U !UP0, `(.L_x_3) ;  /* 0x0000000108847547 */ /* 0x000ff0000b800000 */
[----:B------:R-:W1:Y:S01]  /*05a0*/  LDC.64 R8, c[0x0][0x380] ;  /* 0x0000e000ff087b82 */ /* 0x000e620000000a00 */
[----:B------:R-:W2:Y:S01]  /*05b0*/  LDCU.64 UR10, c[0x0][0x380] ;  /* 0x00007000ff0a77ac */ /* 0x000ea20008000a00 */
[C---:B------:R-:W-:Y:S01]  /*05c0*/  VIADD R3, R2.reuse, UR4 ;  /* 0x0000000402037c36 */ /* 0x040fe20008000000 */
[----:B------:R-:W-:-:S04]  /*05d0*/  IADD3 R7, P0, PT, R2, UR4, RZ ;  /* 0x0000000402077c10 */ /* 0x000fc8000ff1e0ff */
[----:B------:R-:W-:Y:S02]  /*05e0*/  IADD3.X R10, PT, PT, RZ, RZ, RZ, P0, !PT ;  /* 0x000000ffff0a7210 */ /* 0x000fe400007fe4ff */
[----:B--2---:R-:W-:Y:S01]  /*05f0*/  LEA R6, P0, R7, UR10, 0x2 ;  /* 0x0000000a07067c11 */ /* 0x004fe2000f8010ff */
[----:B-1----:R-:W-:-:S03]  /*0600*/  IMAD.WIDE.U32 R8, R3, 0x4, R8 ;  /* 0x0000000403087825 */ /* 0x002fc600078e0008 */
[----:B------:R-:W-:-:S03]  /*0610*/  LEA.HI.X R7, R7, UR11, R10, 0x2, P0 ;  /* 0x0000000b07077c11 */ /* 0x000fc600080f140a */
[----:B0-----:R-:W2:Y:S04]  /*0620*/  LDG.E R9, desc[UR8][R8.64] ;  /* 0x0000000808097981 */ /* 0x001ea8000c1e1900 */
[----:B------:R-:W3:Y:S04]  /*0630*/  LDG.E R3, desc[UR8][R6.64+0x4] ;  /* 0x0000040806037981 */ /* 0x000ee8000c1e1900 */
[----:B------:R-:W4:Y:S04]  /*0640*/  LDG.E R10, desc[UR8][R6.64+0x8] ;  /* 0x00000808060a7981 */ /* 0x000f28000c1e1900 */
[----:B------:R-:W5:Y:S04]  /*0650*/  LDG.E R12, desc[UR8][R6.64+0xc] ;  /* 0x00000c08060c7981 */ /* 0x000f68000c1e1900 */
[----:B------:R-:W5:Y:S04]  /*0660*/  LDG.E R14, desc[UR8][R6.64+0x10] ;  /* 0x00001008060e7981 */ /* 0x000f68000c1e1900 */
[----:B------:R-:W5:Y:S04]  /*0670*/  LDG.E R16, desc[UR8][R6.64+0x14] ;  /* 0x0000140806107981 */ /* 0x000f68000c1e1900 */
[----:B------:R-:W5:Y:S04]  /*0680*/  LDG.E R18, desc[UR8][R6.64+0x18] ;  /* 0x0000180806127981 */ /* 0x000f68000c1e1900 */
[----:B------:R-:W5:Y:S01]  /*0690*/  LDG.E R20, desc[UR8][R6.64+0x1c] ;  /* 0x00001c0806147981 */ /* 0x000f62000c1e1900 */
[----:B------:R-:W-:Y:S01]  /*06a0*/  UIADD3 UR4, UPT, UPT, UR4, 0x8, URZ ;  /* 0x0000000804047890 */ /* 0x000fe2000fffe0ff */
        /* <DEDUP_REMOVED lines=15> */
[----:B------:R-:W-:-:S09]  /*07a0*/  FSEL R4, R20, R3, P0 ;  /* 0x0000000314047208 */ /* 0x000fd20000000000 */
.L_x_3:
[----:B------:R-:W-:Y:S05]  /*07b0*/  BRA.U !UP1, `(.L_x_0) ;  /* 0x0000000109a07547 */ /* 0x000fea000b800000 */
[----:B------:R-:W-:Y:S02]  /*07c0*/  UISETP.GE.U32.AND UP0, UPT, UR7, 0x4, UPT ;  /* 0x000000040700788c */ /* 0x000fe4000bf06070 */
[----:B------:R-:W-:-:S04]  /*07d0*/  ULOP3.LUT UR5, UR5, 0x3, URZ, 0xc0, !UPT ;  /* 0x0000000305057892 */ /* 0x000fc8000f8ec0ff */
        /* <DEDUP_REMOVED lines=22> */
[----:B------:R-:W-:-:S09]  /*0940*/  FSEL R4, R12, R3, P0 ;  /* 0x000000030c047208 */ /* 0x000fd20000000000 */
.L_x_4:
[----:B------:R-:W-:Y:S05]  /*0950*/  BRA.U !UP1, `(.L_x_0) ;  /* 0x0000000109387547 */ /* 0x000fea000b800000 */
[----:B------:R-:W1:Y:S01]  /*0960*/  LDC.64 R6, c[0x0][0x380] ;  /* 0x0000e000ff067b82 */ /* 0x000e620000000a00 */
[----:B------:R-:W-:Y:S01]  /*0970*/  VIADD R3, R2, UR4 ;  /* 0x0000000402037c36 */ /* 0x000fe20008000000 */
[----:B------:R-:W-:-:S03]  /*0980*/  UIADD3 UR5, UPT, UPT, -UR5, URZ, URZ ;  /* 0x000000ff05057290 */ /* 0x000fc6000fffe1ff */
[----:B-1----:R-:W-:-:S05]  /*0990*/  IMAD.WIDE.U32 R2, R3, 0x4, R6 ;  /* 0x0000000403027825 */ /* 0x002fca00078e0006 */
[----:B------:R-:W-:-:S07]  /*09a0*/  MOV R7, R3 ;  /* 0x0000000300077202 */ /* 0x000fce0000000f00 */
.L_x_5:
[----:B------:R-:W-:-:S06]  /*09b0*/  MOV R3, R7 ;  /* 0x0000000700037202 */ /* 0x000fcc0000000f00 */
[----:B0-----:R0:W2:Y:S01]  /*09c0*/  LDG.E R3, desc[UR8][R2.64] ;  /* 0x0000000802037981 */ /* 0x0010a2000c1e1900 */
[----:B------:R-:W-:-:S04]  /*09d0*/  UIADD3 UR5, UPT, UPT, UR5, 0x1, URZ ;  /* 0x0000000105057890 */ /* 0x000fc8000fffe0ff */
[----:B------:R-:W-:Y:S01]  /*09e0*/  UISETP.NE.AND UP0, UPT, UR5, URZ, UPT ;  /* 0x000000ff0500728c */ /* 0x000fe2000bf05270 */
[----:B0-----:R-:W-:-:S05]  /*09f0*/  IADD3 R2, P1, PT, R2, 0x4, RZ ;  /* 0x0000000402027810 */ /* 0x001fca0007f3e0ff */
[----:B------:R-:W-:Y:S01]  /*0a00*/  IMAD.X R7, RZ, RZ, R7, P1 ;  /* 0x000000ffff077224 */ /* 0x000fe200008e0607 */
[----:B--2---:R-:W-:-:S04]  /*0a10*/  FSETP.GT.AND P0, PT, R3, R4, PT ;  /* 0x000000040300720b */ /* 0x004fc80003f04000 */
[----:B------:R-:W-:Y:S01]  /*0a20*/  FSEL R4, R3, R4, P0 ;  /* 0x0000000403047208 */ /* 0x000fe20000000000 */
[----:B------:R-:W-:Y:S08]  /*0a30*/  BRA.U UP0, `(.L_x_5) ;  /* 0xfffffffd00dc7547 */ /* 0x000ff0000b83ffff */
.L_x_0:
[----:B------:R-:W1:Y:S01]  /*0a40*/  LDCU UR6, c[0x0][0x394] ;  /* 0x00007280ff0677ac */ /* 0x000e620008000800 */
[----:B------:R-:W-:Y:S01]  /*0a50*/  MOV R7, RZ ;  /* 0x000000ff00077202 */ /* 0x000fe20000000f00 */
[----:B-1----:R-:W-:-:S09]  /*0a60*/  UISETP.GE.AND UP0, UPT, UR6, 0x1, UPT ;  /* 0x000000010600788c */ /* 0x002fd2000bf06270 */
[----:B------:R-:W-:Y:S05]  /*0a70*/  BRA.U !UP0, `(.L_x_6) ;  /* 0x0000000d08487547 */ /* 0x000fea000b800000 */
[----:B------:R-:W-:Y:S01]  /*0a80*/  UISETP.GE.U32.AND UP1, UPT, UR6, 0x8, UPT ;  /* 0x000000080600788c */ /* 0x000fe2000bf26070 */
[----:B------:R-:W-:Y:S01]  /*0a90*/  HFMA2 R7, -RZ, RZ, 0, 0 ;  /* 0x00000000ff077431 */ /* 0x000fe200000001ff */
[----:B------:R-:W-:Y:S02]  /*0aa0*/  ULOP3.LUT UR7, UR6, 0x7, URZ, 0xc0, !UPT ;  /* 0x0000000706077892 */ /* 0x000fe4000f8ec0ff */
[----:B------:R-:W-:Y:S01]  /*0ab0*/  IMAD R6, R5, UR6, RZ ;  /* 0x0000000605067c24 */ /* 0x000fe2000f8e02ff */
[----:B------:R-:W-:Y:S01]  /*0ac0*/  UMOV UR4, URZ ;  /* 0x000000ff00047c82 */ /* 0x000fe20008000000 */
[----:B------:R-:W-:-:S03]  /*0ad0*/  UISETP.NE.AND UP0, UPT, UR7, URZ, UPT ;  /* 0x000000ff0700728c */ /* 0x000fc6000bf05270 */
[----:B------:R-:W-:Y:S08]  /*0ae0*/  BRA.U !UP1, `(.L_x_7) ;  /* 0x00000005097c7547 */ /* 0x000ff0000b800000 */
[----:B------:R-:W1:Y:S01]  /*0af0*/  LDC.64 R2, c[0x0][0x380] ;  /* 0x0000e000ff027b82 */ /* 0x000e620000000a00 */
[----:B------:R-:W-:Y:S01]  /*0b00*/  ULOP3.LUT UR4, UR6, 0x7ffffff8, URZ, 0xc0, !UPT ;  /* 0x7ffffff806047892 */ /* 0x000fe2000f8ec0ff */
[----:B------:R-:W-:-:S03]  /*0b10*/  IMAD.MOV.U32 R7, RZ, RZ, RZ ;  /* 0x000000ffff077224 */ /* 0x000fc600078e00ff */
[----:B------:R-:W-:Y:S01]  /*0b20*/  UIADD3 UR5, UPT, UPT, -UR4, URZ, URZ ;  /* 0x000000ff04057290 */ /* 0x000fe2000fffe1ff */
[----:B-1----:R-:W-:-:S03]  /*0b30*/  IMAD.WIDE.U32 R2, R6, 0x4, R2 ;  /* 0x0000000406027825 */ /* 0x002fc600078e0002 */
[----:B------:R-:W-:-:S04]  /*0b40*/  IADD3 R8, P0, PT, R2, 0x10, RZ ;  /* 0x0000001002087810 */ /* 0x000fc80007f1e0ff */
[----:B------:R-:W-:-:S09]  /*0b50*/  IADD3.X R3, PT, PT, RZ, R3, RZ, P0, !PT ;  /* 0x00000003ff037210 */ /* 0x000fd200007fe4ff */
.L_x_8:
[----:B------:R-:W-:-:S05]  /*0b60*/  MOV R2, R8 ;  /* 0x0000000800027202 */ /* 0x000fca0000000f00 */
        /* <DEDUP_REMOVED lines=8> */
[----:B------:R-:W-:-:S02]  /*0bf0*/  HFMA2 R13, -RZ, RZ, 3.7421875, 0 ;  /* 0x437c0000ff0d7431 */ /* 0x000fc400000001ff */
[----:B------:R-:W-:Y:S01]  /*0c00*/  IMAD.MOV.U32 R16, RZ, RZ, 0x3bbb989d ;  /* 0x3bbb989dff107424 */ /* 0x000fe200078e00ff */
[----:B------:R-:W-:-:S04]  /*0c10*/  UIADD3 UR5, UPT, UPT, UR5, 0x8, URZ ;  /* 0x0000000805057890 */ /* 0x000fc8000fffe0ff */
[----:B------:R-:W-:Y:S01]  /*0c20*/  UISETP.NE.AND UP1, UPT, UR5, URZ, UPT ;  /* 0x000000ff0500728c */ /* 0x000fe2000bf25270 */
[--C-:B--2---:R-:W-:Y:S01]  /*0c30*/  FADD R11, R11, -R4.reuse ;  /* 0x800000040b0b7221 */ /* 0x104fe20000000000 */
[----:B---3--:R-:W-:-:S03]  /*0c40*/  FADD R9, R9, -R4 ;  /* 0x8000000409097221 */ /* 0x008fc60000000000 */
[-C--:B------:R-:W-:Y:S01]  /*0c50*/  FFMA.SAT R12, R11, R16.reuse, 0.5 ;  /* 0x3f0000000b0c7423 */ /* 0x080fe20000002010 */
[----:B------:R-:W-:-:S03]  /*0c60*/  FFMA.SAT R10, R9, R16, 0.5 ;  /* 0x3f000000090a7423 */ /* 0x000fc60000002010 */
[-C--:B------:R-:W-:Y:S01]  /*0c70*/  FFMA.RM R12, R12, R13.reuse, 12582913 ;  /* 0x4b4000010c0c7423 */ /* 0x080fe2000000400d */
[--C-:B----4-:R-:W-:Y:S01]  /*0c80*/  FADD R25, R25, -R4.reuse ;  /* 0x8000000419197221 */ /* 0x110fe20000000000 */
[-C--:B------:R-:W-:Y:S02]  /*0c90*/  FFMA.RM R10, R10, R13.reuse, 12582913 ;  /* 0x4b4000010a0a7423 */ /* 0x080fe4000000400d */
[----:B------:R-:W-:Y:S01]  /*0ca0*/  FADD R8, R12, -12583039 ;  /* 0xcb40007f0c087421 */ /* 0x000fe20000000000 */
[----:B-----5:R-:W-:Y:S01]  /*0cb0*/  FADD R23, R23, -R4 ;  /* 0x8000000417177221 */ /* 0x020fe20000000000 */
[-C--:B------:R-:W-:Y:S01]  /*0cc0*/  FFMA.SAT R18, R25, R16.reuse, 0.5 ;  /* 0x3f00000019127423 */ /* 0x080fe20000002010 */
[----:B------:R-:W-:Y:S01]  /*0cd0*/  FADD R14, R10, -12583039 ;  /* 0xcb40007f0a0e7421 */ /* 0x000fe20000000000 */
[----:B------:R-:W-:Y:S01]  /*0ce0*/  FFMA R8, R11, 1.4426950216293334961, -R8 ;  /* 0x3fb8aa3b0b087823 */ /* 0x000fe20000000808 */
[-C--:B------:R-:W-:Y:S01]  /*0cf0*/  FFMA.SAT R20, R23, R16.reuse, 0.5 ;  /* 0x3f00000017147423 */ /* 0x080fe20000002010 */
[----:B------:R-:W-:Y:S01]  /*0d00*/  FADD R27, R15, -R4 ;  /* 0x800000040f1b7221 */ /* 0x000fe20000000000 */
[----:B------:R-:W-:Y:S01]  /*0d10*/  FFMA R14, R9, 1.4426950216293334961, -R14 ;  /* 0x3fb8aa3b090e7823 */ /* 0x000fe2000000080e */
[----:B------:R-:W-:Y:S01]  /*0d20*/  FFMA R8, R11, 1.925963033500011079e-08, R8 ;  /* 0x32a570600b087823 */ /* 0x000fe20000000008 */
[-C--:B------:R-:W-:Y:S01]  /*0d30*/  FFMA.RM R11, R18, R13.reuse, 12582913 ;  /* 0x4b400001120b7423 */ /* 0x080fe2000000400d */
[-C--:B------:R-:W-:Y:S01]  /*0d40*/  FFMA.SAT R26, R27, R16.reuse, 0.5 ;  /* 0x3f0000001b1a7423 */ /* 0x080fe20000002010 */
[----:B------:R-:W-:Y:S01]  /*0d50*/  FFMA R22, R9, 1.925963033500011079e-08, R14 ;  /* 0x32a5706009167823 */ /* 0x000fe2000000000e */
[-C--:B------:R-:W-:Y:S01]  /*0d60*/  FFMA.RM R9, R20, R13.reuse, 12582913 ;  /* 0x4b40000114097423 */ /* 0x080fe2000000400d */
[----:B------:R-:W-:Y:S01]  /*0d70*/  FADD R14, R11, -12583039 ;  /* 0xcb40007f0b0e7421 */ /* 0x000fe20000000000 */
[----:B------:R-:W-:Y:S01]  /*0d80*/  FADD R21, R21, -R4 ;  /* 0x8000000415157221 */ /* 0x000fe20000000000 */
[----:B------:R-:W0:Y:S01]  /*0d90*/  MUFU.EX2 R8, R8 ;  /* 0x0000000800087308 */ /* 0x000e220000000800 */
[----:B------:R-:W-:Y:S01]  /*0da0*/  FADD R20, R9, -12583039 ;  /* 0xcb40007f09147421 */ /* 0x000fe20000000000 */
[----:B------:R-:W-:Y:S01]  /*0db0*/  FFMA R18, R25, 1.4426950216293334961, -R14 ;  /* 0x3fb8aa3b19127823 */ /* 0x000fe2000000080e */
[-C--:B------:R-:W-:Y:S01]  /*0dc0*/  FFMA.RM R14, R26, R13.reuse, 12582913 ;  /* 0x4b4000011a0e7423 */ /* 0x080fe2000000400d */
[----:B------:R-:W-:Y:S01]  /*0dd0*/  FADD R19, R19, -R4 ;  /* 0x8000000413137221 */ /* 0x000fe20000000000 */
[----:B------:R-:W-:Y:S01]  /*0de0*/  FFMA R24, R23, 1.4426950216293334961, -R20 ;  /* 0x3fb8aa3b17187823 */ /* 0x000fe20000000814 */
[----:B------:R-:W-:Y:S01]  /*0df0*/  FFMA R20, R25, 1.925963033500011079e-08, R18 ;  /* 0x32a5706019147823 */ /* 0x000fe20000000012 */
[-C--:B------:R-:W-:Y:S01]  /*0e00*/  FFMA.SAT R18, R21, R16.reuse, 0.5 ;  /* 0x3f00000015127423 */ /* 0x080fe20000002010 */
[----:B------:R-:W-:Y:S01]  /*0e10*/  FADD R17, R17, -R4 ;  /* 0x8000000411117221 */ /* 0x000fe20000000000 */
[----:B------:R-:W-:Y:S01]  /*0e20*/  FFMA R23, R23, 1.925963033500011079e-08, R24 ;  /* 0x32a5706017177823 */ /* 0x000fe20000000018 */
[----:B------:R-:W-:Y:S01]  /*0e30*/  FADD R24, R14, -12583039 ;  /* 0xcb40007f0e187421 */ /* 0x000fe20000000000 */
[----:B------:R-:W-:Y:S01]  /*0e40*/  FFMA.RM R18, R18, R13, 12582913 ;  /* 0x4b40000112127423 */ /* 0x000fe2000000400d */
[----:B------:R-:W1:Y:S01]  /*0e50*/  MUFU.EX2 R15, R22 ;  /* 0x00000016000f7308 */ /* 0x000e620000000800 */
[----:B------:R-:W-:Y:S01]  /*0e60*/  FFMA.SAT R28, R17, R16, 0.5 ;  /* 0x3f000000111c7423 */ /* 0x000fe20000002010 */
[----:B------:R-:W-:Y:S01]  /*0e70*/  FFMA R24, R27, 1.4426950216293334961, -R24 ;  /* 0x3fb8aa3b1b187823 */ /* 0x000fe20000000818 */
[C---:B------:R-:W-:Y:S01]  /*0e80*/  FADD R26, R18.reuse, -12583039 ;  /* 0xcb40007f121a7421 */ /* 0x040fe20000000000 */
[----:B------:R-:W-:-:S02]  /*0e90*/  SHF.L.U32 R18, R18, 0x17, RZ ;  /* 0x0000001712127819 */ /* 0x000fc400000006ff */
[----:B------:R-:W-:Y:S01]  /*0ea0*/  FFMA R27, R27, 1.925963033500011079e-08, R24 ;  /* 0x32a570601b1b7823 */ /* 0x000fe20000000018 */
[----:B------:R-:W-:Y:S01]  /*0eb0*/  FFMA R24, R21, 1.4426950216293334961, -R26 ;  /* 0x3fb8aa3b15187823 */ /* 0x000fe2000000081a */
[----:B------:R-:W-:Y:S01]  /*0ec0*/  FFMA.SAT R26, R19, R16, 0.5 ;  /* 0x3f000000131a7423 */ /* 0x000fe20000002010 */
[----:B------:R-:W2:Y:S02]  /*0ed0*/  MUFU.EX2 R20, R20 ;  /* 0x0000001400147308 */ /* 0x000ea40000000800 */
[----:B------:R-:W-:Y:S01]  /*0ee0*/  FFMA R24, R21, 1.925963033500011079e-08, R24 ;  /* 0x32a5706015187823 */ /* 0x000fe20000000018 */
[-C--:B------:R-:W-:Y:S01]  /*0ef0*/  FFMA.RM R16, R26, R13.reuse, 12582913 ;  /* 0x4b4000011a107423 */ /* 0x080fe2000000400d */
[----:B------:R-:W-:Y:S01]  /*0f00*/  SHF.L.U32 R26, R12, 0x17, RZ ;  /* 0x000000170c1a7819 */ /* 0x000fe200000006ff */
[----:B------:R-:W-:Y:S02]  /*0f10*/  FFMA.RM R13, R28, R13, 12582913 ;  /* 0x4b4000011c0d7423 */ /* 0x000fe4000000400d */
[----:B------:R-:W-:Y:S01]  /*0f20*/  FADD R28, R16, -12583039 ;  /* 0xcb40007f101c7421 */ /* 0x000fe20000000000 */
[----:B------:R3:W4:Y:S01]  /*0f30*/  MUFU.EX2 R22, R23 ;  /* 0x0000001700167308 */ /* 0x0007220000000800 */
[----:B0-----:R-:W-:Y:S01]  /*0f40*/  FFMA R8, R26, R8, R7 ;  /* 0x000000081a087223 */ /* 0x001fe20000000007 */
[----:B------:R-:W-:Y:S01]  /*0f50*/  FADD R26, R13, -12583039 ;  /* 0xcb40007f0d1a7421 */ /* 0x000fe20000000000 */
[----:B------:R-:W-:-:S03]  /*0f60*/  FFMA R28, R19, 1.4426950216293334961, -R28 ;  /* 0x3fb8aa3b131c7823 */ /* 0x000fc6000000081c */
[----:B------:R-:W-:Y:S01]  /*0f70*/  FFMA R26, R17, 1.4426950216293334961, -R26 ;  /* 0x3fb8aa3b111a7823 */ /* 0x000fe2000000081a */
[----:B------:R-:W-:Y:S01]  /*0f80*/  FFMA R7, R19, 1.925963033500011079e-08, R28 ;  /* 0x32a5706013077823 */ /* 0x000fe2000000001c */
[----:B------:R-:W0:Y:S01]  /*0f90*/  MUFU.EX2 R21, R27 ;  /* 0x0000001b00157308 */ /* 0x000e220000000800 */
[----:B---3--:R-:W-:Y:S01]  /*0fa0*/  IMAD.SHL.U32 R23, R10, 0x800000, RZ ;  /* 0x008000000a177824 */ /* 0x008fe200078e00ff */
[----:B------:R-:W-:Y:S01]  /*0fb0*/  SHF.L.U32 R10, R11, 0x17, RZ ;  /* 0x000000170b0a7819 */ /* 0x000fe200000006ff */
[----:B------:R-:W-:Y:S01]  /*0fc0*/  FFMA R26, R17, 1.925963033500011079e-08, R26 ;  /* 0x32a57060111a7823 */ /* 0x000fe2000000001a */
[----:B------:R-:W-:Y:S01]  /*0fd0*/  SHF.L.U32 R11, R16, 0x17, RZ ;  /* 0x00000017100b7819 */ /* 0x000fe200000006ff */
[----:B-1----:R-:W-:Y:S01]  /*0fe0*/  FFMA R15, R23, R15, R8 ;  /* 0x0000000f170f7223 */ /* 0x002fe20000000008 */
[----:B------:R-:W-:Y:S01]  /*0ff0*/  SHF.L.U32 R8, R9, 0x17, RZ ;  /* 0x0000001709087819 */ /* 0x000fe200000006ff */
[----:B------:R-:W-:Y:S01]  /*1000*/  IMAD.SHL.U32 R9, R14, 0x800000, RZ ;  /* 0x008000000e097824 */ /* 0x000fe200078e00ff */
[----:B------:R-:W1:Y:S01]  /*1010*/  MUFU.EX2 R12, R24 ;  /* 0x00000018000c7308 */ /* 0x000e620000000800 */
[----:B--2---:R-:W-:-:S04]  /*1020*/  FFMA R15, R10, R20, R15 ;  /* 0x000000140a0f7223 */ /* 0x004fc8000000000f */
[----:B----4-:R-:W-:-:S03]  /*1030*/  FFMA R8, R8, R22, R15 ;  /* 0x0000001608087223 */ /* 0x010fc6000000000f */
[----:B------:R-:W2:Y:S01]  /*1040*/  MUFU.EX2 R7, R7 ;  /* 0x0000000700077308 */ /* 0x000ea20000000800 */
[----:B0-----:R-:W-:Y:S01]  /*1050*/  FFMA R9, R9, R21, R8 ;  /* 0x0000001509097223 */ /* 0x001fe20000000008 */
[----:B------:R-:W-:Y:S01]  /*1060*/  IADD3 R8, P0, PT, R2, 0x20, RZ ;  /* 0x0000002002087810 */ /* 0x000fe20007f1e0ff */
[----:B------:R-:W-:-:S03]  /*1070*/  IMAD.SHL.U32 R2, R13, 0x800000, RZ ;  /* 0x008000000d027824 */ /* 0x000fc600078e00ff */
[----:B------:R-:W-:Y:S02]  /*1080*/  IADD3.X R3, PT, PT, RZ, R3, RZ, P0, !PT ;  /* 0x00000003ff037210 */ /* 0x000fe400007fe4ff */
[----:B------:R-:W0:Y:S01]  /*1090*/  MUFU.EX2 R26, R26 ;  /* 0x0000001a001a7308 */ /* 0x000e220000000800 */
[----:B-1----:R-:W-:-:S04]  /*10a0*/  FFMA R12, R18, R12, R9 ;  /* 0x0000000c120c7223 */ /* 0x002fc80000000009 */
[----:B--2---:R-:W-:-:S04]  /*10b0*/  FFMA R7, R11, R7, R12 ;  /* 0x000000070b077223 */ /* 0x004fc8000000000c */
[----:B0-----:R-:W-:Y:S01]  /*10c0*/  FFMA R7, R2, R26, R7 ;  /* 0x0000001a02077223 */ /* 0x001fe20000000007 */
[----:B------:R-:W-:Y:S06]  /*10d0*/  BRA.U UP1, `(.L_x_8) ;  /* 0xfffffff901a07547 */ /* 0x000fec000b83ffff */
.L_x_7:
[----:B------:R-:W-:Y:S05]  /*10e0*/  BRA.U !UP0, `(.L_x_6) ;  /* 0x0000000508ac7547 */ /* 0x000fea000b800000 */
[----:B------:R-:W-:Y:S02]  /*10f0*/  UISETP.GE.U32.AND UP0, UPT, UR7, 0x4, UPT ;  /* 0x000000040700788c */ /* 0x000fe4000bf06070 */
[----:B------:R-:W-:-:S04]  /*1100*/  ULOP3.LUT UR10, UR6, 0x3, URZ, 0xc0, !UPT ;  /* 0x00000003060a7892 */ /* 0x000fc8000f8ec0ff */
[----:B------:R-:W-:-:S03]  /*1110*/  UISETP.NE.AND UP1, UPT, UR10, URZ, UPT ;  /* 0x000000ff0a00728c */ /* 0x000fc6000bf25270 */
[----:B------:R-:W-:Y:S08]  /*1120*/  BRA.U !UP0, `(.L_x_9) ;  /* 0x0000000108cc7547 */ /* 0x000ff0000b800000 */
[----:B------:R-:W1:Y:S01]  /*1130*/  LDC.64 R8, c[0x0][0x380] ;  /* 0x0000e000ff087b82 */ /* 0x000e620000000a00 */
[----:B------:R-:W2:Y:S01]  /*1140*/  LDCU.64 UR12, c[0x0][0x380] ;  /* 0x00007000ff0c77ac */ /* 0x000ea20008000a00 */
[C---:B------:R-:W-:Y:S02]  /*1150*/  IADD3 R3, PT, PT, R6.reuse, UR4, RZ ;  /* 0x0000000406037c10 */ /* 0x040fe4000fffe0ff */
[----:B------:R-:W-:-:S03]  /*1160*/  IADD3 R2, P0, PT, R6, UR4, RZ ;  /* 0x0000000406027c10 */ /* 0x000fc6000ff1e0ff */
[----:B-1----:R-:W-:-:S04]  /*1170*/  IMAD.WIDE.U32 R8, R3, 0x4, R8 ;  /* 0x0000000403087825 */ /* 0x002fc800078e0008 */
[----:B------:R-:W-:Y:S01]  /*1180*/  IMAD.X R3, RZ, RZ, RZ, P0 ;  /* 0x000000ffff037224 */ /* 0x000fe200000e06ff */
[C---:B--2---:R-:W-:Y:S01]  /*1190*/  LEA R10, P0, R2.reuse, UR12, 0x2 ;  /* 0x0000000c020a7c11 */ /* 0x044fe2000f8010ff */
[----:B0-----:R-:W2:Y:S03]  /*11a0*/  LDG.E R9, desc[UR8][R8.64] ;  /* 0x0000000808097981 */ /* 0x001ea6000c1e1900 */
[----:B------:R-:W-:-:S05]  /*11b0*/  LEA.HI.X R11, R2, UR13, R3, 0x2, P0 ;  /* 0x0000000d020b7c11 */ /* 0x000fca00080f1403 */
[----:B------:R-:W3:Y:S04]  /*11c0*/  LDG.E R3, desc[UR8][R10.64+0x4] ;  /* 0x000004080a037981 */ /* 0x000ee8000c1e1900 */
[----:B------:R-:W4:Y:S04]  /*11d0*/  LDG.E R13, desc[UR8][R10.64+0x8] ;  /* 0x000008080a0d7981 */ /* 0x000f28000c1e1900 */
[----:B------:R-:W5:Y:S01]  /*11e0*/  LDG.E R15, desc[UR8][R10.64+0xc] ;  /* 0x00000c080a0f7981 */ /* 0x000f62000c1e1900 */
[----:B------:R-:W-:Y:S01]  /*11f0*/  HFMA2 R17, -RZ, RZ, 3.7421875, 0 ;  /* 0x437c0000ff117431 */ /* 0x000fe200000001ff */
[----:B------:R-:W-:Y:S01]  /*1200*/  MOV R16, 0x3bbb989d ;  /* 0x3bbb989d00107802 */ /* 0x000fe20000000f00 */
[----:B------:R-:W-:Y:S01]  /*1210*/  UIADD3 UR4, UPT, UPT, UR4, 0x4, URZ ;  /* 0x0000000404047890 */ /* 0x000fe2000fffe0ff */
[----:B--2---:R-:W-:-:S04]  /*1220*/  FADD R12, R9, -R4 ;  /* 0x80000004090c7221 */ /* 0x004fc80000000000 */
[----:B------:R-:W-:-:S04]  /*1230*/  FFMA.SAT R2, R12, R16, 0.5 ;  /* 0x3f0000000c027423 */ /* 0x000fc80000002010 */
[----:B------:R-:W-:Y:S01]  /*1240*/  FFMA.RM R2, R2, R17, 12582913 ;  /* 0x4b40000102027423 */ /* 0x000fe20000004011 */
[----:B---3--:R-:W-:-:S03]  /*1250*/  FADD R14, R3, -R4 ;  /* 0x80000004030e7221 */ /* 0x008fc60000000000 */
[----:B------:R-:W-:Y:S01]  /*1260*/  FADD R3, R2, -12583039 ;  /* 0xcb40007f02037421 */ /* 0x000fe20000000000 */
[-C--:B------:R-:W-:Y:S01]  /*1270*/  FFMA.SAT R8, R14, R16.reuse, 0.5 ;  /* 0x3f0000000e087423 */ /* 0x080fe20000002010 */
[--C-:B----4-:R-:W-:Y:S01]  /*1280*/  FADD R9, R13, -R4.reuse ;  /* 0x800000040d097221 */ /* 0x110fe20000000000 */
[----:B------:R-:W-:Y:S02]  /*1290*/  IMAD.SHL.U32 R2, R2, 0x800000, RZ ;  /* 0x0080000002027824 */ /* 0x000fe400078e00ff */
[----:B------:R-:W-:Y:S01]  /*12a0*/  FFMA R13, R12, 1.4426950216293334961, -R3 ;  /* 0x3fb8aa3b0c0d7823 */ /* 0x000fe20000000803 */
[-C--:B------:R-:W-:Y:S01]  /*12b0*/  FFMA.RM R3, R8, R17.reuse, 12582913 ;  /* 0x4b40000108037423 */ /* 0x080fe20000004011 */
[-C--:B------:R-:W-:Y:S01]  /*12c0*/  FFMA.SAT R8, R9, R16.reuse, 0.5 ;  /* 0x3f00000009087423 */ /* 0x080fe20000002010 */
[----:B-----5:R-:W-:Y:S01]  /*12d0*/  FADD R15, R15, -R4 ;  /* 0x800000040f0f7221 */ /* 0x020fe20000000000 */
[----:B------:R-:W-:Y:S01]  /*12e0*/  FFMA R10, R12, 1.925963033500011079e-08, R13 ;  /* 0x32a570600c0a7823 */ /* 0x000fe2000000000d */
[----:B------:R-:W-:Y:S01]  /*12f0*/  FADD R11, R3, -12583039 ;  /* 0xcb40007f030b7421 */ /* 0x000fe20000000000 */
[-C--:B------:R-:W-:Y:S01]  /*1300*/  FFMA.RM R8, R8, R17.reuse, 12582913 ;  /* 0x4b40000108087423 */ /* 0x080fe20000004011 */
[----:B------:R-:W-:Y:S01]  /*1310*/  FFMA.SAT R13, R15, R16, 0.5 ;  /* 0x3f0000000f0d7423 */ /* 0x000fe20000002010 */
[----:B------:R-:W-:Y:S01]  /*1320*/  SHF.L.U32 R3, R3, 0x17, RZ ;  /* 0x0000001703037819 */ /* 0x000fe200000006ff */
[----:B------:R-:W-:Y:S01]  /*1330*/  FFMA R11, R14, 1.4426950216293334961, -R11 ;  /* 0x3fb8aa3b0e0b7823 */ /* 0x000fe2000000080b */
[----:B------:R-:W-:Y:S01]  /*1340*/  FADD R12, R8, -12583039 ;  /* 0xcb40007f080c7421 */ /* 0x000fe20000000000 */
[----:B------:R-:W-:Y:S01]  /*1350*/  FFMA.RM R13, R13, R17, 12582913 ;  /* 0x4b4000010d0d7423 */ /* 0x000fe20000004011 */
[----:B------:R-:W0:Y:S01]  /*1360*/  MUFU.EX2 R10, R10 ;  /* 0x0000000a000a7308 */ /* 0x000e220000000800 */
[----:B------:R-:W-:Y:S01]  /*1370*/  FFMA R11, R14, 1.925963033500011079e-08, R11 ;  /* 0x32a570600e0b7823 */ /* 0x000fe2000000000b */
[----:B------:R-:W-:Y:S01]  /*1380*/  FFMA R12, R9, 1.4426950216293334961, -R12 ;  /* 0x3fb8aa3b090c7823 */ /* 0x000fe2000000080c */
[----:B------:R-:W-:-:S03]  /*1390*/  FADD R14, R13, -12583039 ;  /* 0xcb40007f0d0e7421 */ /* 0x000fc60000000000 */
[----:B------:R-:W-:Y:S01]  /*13a0*/  FFMA R12, R9, 1.925963033500011079e-08, R12 ;  /* 0x32a57060090c7823 */ /* 0x000fe2000000000c */
[C---:B------:R-:W-:Y:S01]  /*13b0*/  FFMA R14, R15.reuse, 1.4426950216293334961, -R14 ;  /* 0x3fb8aa3b0f0e7823 */ /* 0x040fe2000000080e */
[----:B------:R-:W1:Y:S03]  /*13c0*/  MUFU.EX2 R11, R11 ;  /* 0x0000000b000b7308 */ /* 0x000e660000000800 */
[----:B------:R-:W-:-:S05]  /*13d0*/  FFMA R14, R15, 1.925963033500011079e-08, R14 ;  /* 0x32a570600f0e7823 */ /* 0x000fca000000000e */
[----:B------:R-:W2:Y:S01]  /*13e0*/  MUFU.EX2 R12, R12 ;  /* 0x0000000c000c7308 */ /* 0x000ea20000000800 */
[----:B0-----:R-:W-:Y:S01]  /*13f0*/  FFMA R2, R2, R10, R7 ;  /* 0x0000000a02027223 */ /* 0x001fe20000000007 */
[----:B------:R-:W-:Y:S01]  /*1400*/  SHF.L.U32 R7, R8, 0x17, RZ ;  /* 0x0000001708077819 */ /* 0x000fe200000006ff */
[----:B------:R-:W-:-:S05]  /*1410*/  IMAD.SHL.U32 R8, R13, 0x800000, RZ ;  /* 0x008000000d087824 */ /* 0x000fca00078e00ff */
[----:B------:R-:W0:Y:S01]  /*1420*/  MUFU.EX2 R14, R14 ;  /* 0x0000000e000e7308 */ /* 0x000e220000000800 */
[----:B-1----:R-:W-:-:S04]  /*1430*/  FFMA R2, R3, R11, R2 ;  /* 0x0000000b03027223 */ /* 0x002fc80000000002 */
[----:B--2---:R-:W-:-:S04]  /*1440*/  FFMA R7, R7, R12, R2 ;  /* 0x0000000c07077223 */ /* 0x004fc80000000002 */
[----:B0-----:R-:W-:-:S07]  /*1450*/  FFMA R7, R8, R14, R7 ;  /* 0x0000000e08077223 */ /* 0x001fce0000000007 */
.L_x_9:
[----:B------:R-:W-:Y:S05]  /*1460*/  BRA.U !UP1, `(.L_x_6) ;  /* 0x0000000109cc7547 */ /* 0x000fea000b800000 */
[----:B------:R-:W-:Y:S02]  /*1470*/  UISETP.NE.AND UP0, UPT, UR10, 0x1, UPT ;  /* 0x000000010a00788c */ /* 0x000fe4000bf05270 */
[----:B------:R-:W-:-:S04]  /*1480*/  ULOP3.LUT UR5, UR6, 0x1, URZ, 0xc0, !UPT ;  /* 0x0000000106057892 */ /* 0x000fc8000f8ec0ff */
[----:B------:R-:W-:-:S03]  /*1490*/  UISETP.NE.U32.AND UP1, UPT, UR5, 0x1, UPT ;  /* 0x000000010500788c */ /* 0x000fc6000bf25070 */
[----:B------:R-:W-:Y:S08]  /*14a0*/  BRA.U !UP0, `(.L_x_10) ;  /* 0x00000001087c7547 */ /* 0x000ff0000b800000 */
[----:B------:R-:W1:Y:S01]  /*14b0*/  LDC.64 R2, c[0x0][0x380] ;  /* 0x0000e000ff027b82 */ /* 0x000e620000000a00 */
[----:B------:R-:W2:Y:S01]  /*14c0*/  LDCU.64 UR10, c[0x0][0x380] ;  /* 0x00007000ff0a77ac */ /* 0x000ea20008000a00 */
[C---:B------:R-:W-:Y:S02]  /*14d0*/  IADD3 R9, PT, PT, R6.reuse, UR4, RZ ;  /* 0x0000000406097c10 */ /* 0x040fe4000fffe0ff */
[----:B------:R-:W-:-:S03]  /*14e0*/  IADD3 R10, P0, PT, R6, UR4, RZ ;  /* 0x00000004060a7c10 */ /* 0x000fc6000ff1e0ff */
[----:B-1----:R-:W-:Y:S01]  /*14f0*/  IMAD.WIDE.U32 R2, R9, 0x4, R2 ;  /* 0x0000000409027825 */ /* 0x002fe200078e0002 */
[----:B------:R-:W-:Y:S02]  /*1500*/  IADD3.X R9, PT, PT, RZ, RZ, RZ, P0, !PT ;  /* 0x000000ffff097210 */ /* 0x000fe400007fe4ff */
[----:B--2---:R-:W-:-:S03]  /*1510*/  LEA R8, P0, R10, UR10, 0x2 ;  /* 0x0000000a0a087c11 */ /* 0x004fc6000f8010ff */
[----:B0-----:R-:W2:Y:S01]  /*1520*/  LDG.E R3, desc[UR8][R2.64] ;  /* 0x0000000802037981 */ /* 0x001ea2000c1e1900 */
[----:B------:R-:W-:-:S06]  /*1530*/  LEA.HI.X R9, R10, UR11, R9, 0x2, P0 ;  /* 0x0000000b0a097c11 */ /* 0x000fcc00080f1409 */
[----:B------:R-:W3:Y:S01]  /*1540*/  LDG.E R9, desc[UR8][R8.64+0x4] ;  /* 0x0000040808097981 */ /* 0x000ee2000c1e1900 */
[----:B------:R-:W-:Y:S01]  /*1550*/  IMAD.MOV.U32 R11, RZ, RZ, 0x3bbb989d ;  /* 0x3bbb989dff0b7424 */ /* 0x000fe200078e00ff */
[----:B------:R-:W-:Y:S01]  /*1560*/  MOV R13, 0x437c0000 ;  /* 0x437c0000000d7802 */ /* 0x000fe20000000f00 */
[----:B------:R-:W-:Y:S01]  /*1570*/  UIADD3 UR4, UPT, UPT, UR4, 0x2, URZ ;  /* 0x0000000204047890 */ /* 0x000fe2000fffe0ff */
[----:B--2---:R-:W-:-:S04]  /*1580*/  FADD R10, R3, -R4 ;  /* 0x80000004030a7221 */ /* 0x004fc80000000000 */
[----:B------:R-:W-:Y:S01]  /*1590*/  FFMA.SAT R12, R10, R11, 0.5 ;  /* 0x3f0000000a0c7423 */ /* 0x000fe2000000200b */
[----:B---3--:R-:W-:-:S03]  /*15a0*/  FADD R14, R9, -R4 ;  /* 0x80000004090e7221 */ /* 0x008fc60000000000 */
[----:B------:R-:W-:Y:S01]  /*15b0*/  FFMA.RM R12, R12, R13, 12582913 ;  /* 0x4b4000010c0c7423 */ /* 0x000fe2000000400d */
[----:B------:R-:W-:-:S03]  /*15c0*/  FFMA.SAT R16, R14, R11, 0.5 ;  /* 0x3f0000000e107423 */ /* 0x000fc6000000200b */
[C---:B------:R-:W-:Y:S01]  /*15d0*/  FADD R15, R12.reuse, -12583039 ;  /* 0xcb40007f0c0f7421 */ /* 0x040fe20000000000 */
[----:B------:R-:W-:Y:S01]  /*15e0*/  SHF.L.U32 R12, R12, 0x17, RZ ;  /* 0x000000170c0c7819 */ /* 0x000fe200000006ff */
[----:B------:R-:W-:Y:S02]  /*15f0*/  FFMA.RM R16, R16, R13, 12582913 ;  /* 0x4b40000110107423 */ /* 0x000fe4000000400d */
[----:B------:R-:W-:Y:S02]  /*1600*/  FFMA R15, R10, 1.4426950216293334961, -R15 ;  /* 0x3fb8aa3b0a0f7823 */ /* 0x000fe4000000080f */
[----:B------:R-:W-:Y:S02]  /*1610*/  FADD R3, R16, -12583039 ;  /* 0xcb40007f10037421 */ /* 0x000fe40000000000 */
[----:B------:R-:W-:Y:S01]  /*1620*/  FFMA R15, R10, 1.925963033500011079e-08, R15 ;  /* 0x32a570600a0f7823 */ /* 0x000fe2000000000f */
[----:B------:R-:W-:Y:S02]  /*1630*/  IMAD.SHL.U32 R16, R16, 0x800000, RZ ;  /* 0x0080000010107824 */ /* 0x000fe400078e00ff */
[----:B------:R-:W-:-:S03]  /*1640*/  FFMA R3, R14, 1.4426950216293334961, -R3 ;  /* 0x3fb8aa3b0e037823 */ /* 0x000fc60000000803 */
[----:B------:R-:W0:Y:S01]  /*1650*/  MUFU.EX2 R15, R15 ;  /* 0x0000000f000f7308 */ /* 0x000e220000000800 */
[----:B------:R-:W-:-:S07]  /*1660*/  FFMA R3, R14, 1.925963033500011079e-08, R3 ;  /* 0x32a570600e037823 */ /* 0x000fce0000000003 */
[----:B------:R-:W1:Y:S01]  /*1670*/  MUFU.EX2 R3, R3 ;  /* 0x0000000300037308 */ /* 0x000e620000000800 */
[----:B0-----:R-:W-:-:S04]  /*1680*/  FFMA R7, R12, R15, R7 ;  /* 0x0000000f0c077223 */ /* 0x001fc80000000007 */
[----:B-1----:R-:W-:-:S07]  /*1690*/  FFMA R7, R16, R3, R7 ;  /* 0x0000000310077223 */ /* 0x002fce0000000007 */
.L_x_10:
[----:B------:R-:W-:Y:S05]  /*16a0*/  BRA.U UP1, `(.L_x_6) ;  /* 0x00000001013c7547 */ /* 0x000fea000b800000 */
[----:B------:R-:W1:Y:S01]  /*16b0*/  LDC.64 R2, c[0x0][0x380] ;  /* 0x0000e000ff027b82 */ /* 0x000e620000000a00 */
[----:B------:R-:W-:-:S05]  /*16c0*/  IADD3 R9, PT, PT, R6, UR4, RZ ;  /* 0x0000000406097c10 */ /* 0x000fca000fffe0ff */
[----:B-1----:R-:W-:-:S06]  /*16d0*/  IMAD.WIDE.U32 R2, R9, 0x4, R2 ;  /* 0x0000000409027825 */ /* 0x002fcc00078e0002 */
[----:B0-----:R-:W2:Y:S01]  /*16e0*/  LDG.E R3, desc[UR8][R2.64] ;  /* 0x0000000802037981 */ /* 0x001ea2000c1e1900 */
[----:B------:R-:W-:Y:S02]  /*16f0*/  HFMA2 R9, -RZ, RZ, 0.96630859375, -0.0022525787353515625 ;  /* 0x3bbb989dff097431 */ /* 0x000fe400000001ff */
[----:B------:R-:W-:Y:S02]  /*1700*/  IMAD.MOV.U32 R11, RZ, RZ, 0x437c0000 ;  /* 0x437c0000ff0b7424 */ /* 0x000fe400078e00ff */
[----:B--2---:R-:W-:-:S04]  /*1710*/  FADD R6, R3, -R4 ;  /* 0x8000000403067221 */ /* 0x004fc80000000000 */
[----:B------:R-:W-:-:S04]  /*1720*/  FFMA.SAT R8, R6, R9, 0.5 ;  /* 0x3f00000006087423 */ /* 0x000fc80000002009 */
[----:B------:R-:W-:-:S04]  /*1730*/  FFMA.RM R8, R8, R11, 12582913 ;  /* 0x4b40000108087423 */ /* 0x000fc8000000400b */
[C---:B------:R-:W-:Y:S01]  /*1740*/  FADD R9, R8.reuse, -12583039 ;  /* 0xcb40007f08097421 */ /* 0x040fe20000000000 */
[----:B------:R-:W-:-:S03]  /*1750*/  SHF.L.U32 R8, R8, 0x17, RZ ;  /* 0x0000001708087819 */ /* 0x000fc600000006ff */
[----:B------:R-:W-:-:S04]  /*1760*/  FFMA R9, R6, 1.4426950216293334961, -R9 ;  /* 0x3fb8aa3b06097823 */ /* 0x000fc80000000809 */
[----:B------:R-:W-:-:S06]  /*1770*/  FFMA R9, R6, 1.925963033500011079e-08, R9 ;  /* 0x32a5706006097823 */ /* 0x000fcc0000000009 */
[----:B------:R-:W0:Y:S02]  /*1780*/  MUFU.EX2 R9, R9 ;  /* 0x0000000900097308 */ /* 0x000e240000000800 */
[----:B0-----:R-:W-:-:S07]  /*1790*/  FFMA R7, R8, R9, R7 ;  /* 0x0000000908077223 */ /* 0x001fce0000000007 */
.L_x_6:
[----:B------:R-:W1:Y:S01]  /*17a0*/  LDC.64 R2, c[0x0][0x380] ;  /* 0x0000e000ff027b82 */ /* 0x000e620000000a00 */
[----:B------:R-:W-:-:S04]  /*17b0*/  IMAD R5, R5, UR6, R0 ;  /* 0x0000000605057c24 */ /* 0x000fc8000f8e0200 */
[----:B-1----:R-:W-:-:S06]  /*17c0*/  IMAD.WIDE R2, R5, 0x4, R2 ;  /* 0x0000000405027825 */ /* 0x002fcc00078e0202 */
[----:B0-----:R-:W2:Y:S01]  /*17d0*/  LDG.E R3, desc[UR8][R2.64] ;  /* 0x0000000802037981 */ /* 0x001ea2000c1e1900 */
[----:B------:R-:W-:Y:S01]  /*17e0*/  MOV R9, 0x3bbb989d ;  /* 0x3bbb989d00097802 */ /* 0x000fe20000000f00 */
[----:B------:R-:W-:Y:S01]  /*17f0*/  IMAD.MOV.U32 R11, RZ, RZ, 0x437c0000 ;  /* 0x437c0000ff0b7424 */ /* 0x000fe200078e00ff */
[----:B------:R-:W0:Y:S01]  /*1800*/  MUFU.RCP R6, R7 ;  /* 0x0000000700067308 */ /* 0x000e220000001000 */
[----:B------:R-:W-:Y:S01]  /*1810*/  BSSY.RECONVERGENT B0, `(.L_x_11) ;  /* 0x0000015000007945 */ /* 0x000fe20003800200 */
[----:B--2---:R-:W-:Y:S01]  /*1820*/  FADD R4, R3, -R4 ;  /* 0x8000000403047221 */ /* 0x004fe20000000000 */
[----:B0-----:R-:W-:-:S03]  /*1830*/  FFMA R3, R6, -R7, 1 ;  /* 0x3f80000006037423 */ /* 0x001fc60000000807 */
[----:B------:R-:W-:Y:S01]  /*1840*/  FFMA.SAT R0, R4, R9, 0.5 ;  /* 0x3f00000004007423 */ /* 0x000fe20000002009 */
[----:B------:R-:W-:-:S03]  /*1850*/  FFMA R3, R6, R3, R6 ;  /* 0x0000000306037223 */ /* 0x000fc60000000006 */
[----:B------:R-:W-:-:S04]  /*1860*/  FFMA.RM R0, R0, R11, 12582913 ;  /* 0x4b40000100007423 */ /* 0x000fc8000000400b */
[C---:B------:R-:W-:Y:S01]  /*1870*/  FADD R9, R0.reuse, -12583039 ;  /* 0xcb40007f00097421 */ /* 0x040fe20000000000 */
[----:B------:R-:W-:-:S03]  /*1880*/  SHF.L.U32 R0, R0, 0x17, RZ ;  /* 0x0000001700007819 */ /* 0x000fc600000006ff */
[----:B------:R-:W-:-:S04]  /*1890*/  FFMA R9, R4, 1.4426950216293334961, -R9 ;  /* 0x3fb8aa3b04097823 */ /* 0x000fc80000000809 */
[----:B------:R-:W-:-:S06]  /*18a0*/  FFMA R9, R4, 1.925963033500011079e-08, R9 ;  /* 0x32a5706004097823 */ /* 0x000fcc0000000009 */
[----:B------:R-:W0:Y:S02]  /*18b0*/  MUFU.EX2 R9, R9 ;  /* 0x0000000900097308 */ /* 0x000e240000000800 */
[----:B0-----:R-:W-:-:S06]  /*18c0*/  FMUL R0, R0, R9 ;  /* 0x0000000900007220 */ /* 0x001fcc0000400000 */
[----:B------:R-:W0:Y:S01]  /*18d0*/  FCHK P0, R0, R7 ;  /* 0x0000000700007302 */ /* 0x000e220000000000 */
[----:B------:R-:W-:-:S04]  /*18e0*/  FFMA R2, R0, R3, RZ ;  /* 0x0000000300027223 */ /* 0x000fc800000000ff */
[----:B------:R-:W-:-:S04]  /*18f0*/  FFMA R4, R2, -R7, R0 ;  /* 0x8000000702047223 */ /* 0x000fc80000000000 */
[----:B------:R-:W-:Y:S01]  /*1900*/  FFMA R11, R3, R4, R2 ;  /* 0x00000004030b7223 */ /* 0x000fe20000000002 */
[----:B0-----:R-:W-:Y:S06]  /*1910*/  @!P0 BRA `(.L_x_12) ;  /* 0x0000000000108947 */ /* 0x001fec0003800000 */
[----:B------:R-:W-:Y:S02]  /*1920*/  MOV R3, R7 ;  /* 0x0000000700037202 */ /* 0x000fe40000000f00 */
[----:B------:R-:W-:-:S07]  /*1930*/  MOV R2, 0x1950 ;  /* 0x0000195000027802 */ /* 0x000fce0000000f00 */
[----:B------:R-:W-:Y:S05]  /*1940*/  CALL.REL.NOINC `($__internal_0_$__cuda_sm3x_div_rn_noftz_f32_slowpath) ;  /* 0x0000000000187944 */ /* 0x000fea0003c00000 */
[----:B------:R-:W-:-:S07]  /*1950*/  IMAD.MOV.U32 R11, RZ, RZ, R0 ;  /* 0x000000ffff0b7224 */ /* 0x000fce00078e0000 */
.L_x_12:
[----:B------:R-:W-:Y:S05]  /*1960*/  BSYNC.RECONVERGENT B0 ;  /* 0x0000000000007941 */ /* 0x000fea0003800200 */
.L_x_11:
[----:B------:R-:W0:Y:S02]  /*1970*/  LDC.64 R2, c[0x0][0x388] ;  /* 0x0000e200ff027b82 */ /* 0x000e240000000a00 */
[----:B0-----:R-:W-:-:S05]  /*1980*/  IMAD.WIDE R2, R5, 0x4, R2 ;  /* 0x0000000405027825 */ /* 0x001fca00078e0202 */
[----:B------:R-:W-:Y:S01]  /*1990*/  STG.E desc[UR8][R2.64], R11 ;  /* 0x0000000b02007986 */ /* 0x000fe2000c101908 */
[----:B------:R-:W-:Y:S05]  /*19a0*/  EXIT ;  /* 0x000000000000794d */ /* 0x000fea0003800000 */
        .weak           $__internal_0_$__cuda_sm3x_div_rn_noftz_f32_slowpath
        .type           $__internal_0_$__cuda_sm3x_div_rn_noftz_f32_slowpath,@function
        .size           $__internal_0_$__cuda_sm3x_div_rn_noftz_f32_slowpath,(.L_x_25 - $__internal_0_$__cuda_sm3x_div_rn_noftz_f32_slowpath)
$__internal_0_$__cuda_sm3x_div_rn_noftz_f32_slowpath:
[----:B------:R-:W-:Y:S01]  /*19b0*/  SHF.R.U32.HI R6, RZ, 0x17, R3 ;  /* 0x00000017ff067819 */ /* 0x000fe20000011603 */
[----:B------:R-:W-:Y:S01]  /*19c0*/  BSSY.RECONVERGENT B1, `(.L_x_13) ;  /* 0x0000063000017945 */ /* 0x000fe20003800200 */
[--C-:B------:R-:W-:Y:S02]  /*19d0*/  SHF.R.U32.HI R4, RZ, 0x17, R0.reuse ;  /* 0x00000017ff047819 */ /* 0x100fe40000011600 */
[----:B------:R-:W-:Y:S02]  /*19e0*/  LOP3.LUT R12, R6, 0xff, RZ, 0xc0, !PT ;  /* 0x000000ff060c7812 */ /* 0x000fe400078ec0ff */
[----:B------:R-:W-:Y:S01]  /*19f0*/  LOP3.LUT R10, R4, 0xff, RZ, 0xc0, !PT ;  /* 0x000000ff040a7812 */ /* 0x000fe200078ec0ff */
[----:B------:R-:W-:Y:S01]  /*1a00*/  IMAD.MOV.U32 R4, RZ, RZ, R0 ;  /* 0x000000ffff047224 */ /* 0x000fe200078e0000 */
[----:B------:R-:W-:Y:S02]  /*1a10*/  IADD3 R8, PT, PT, R12, -0x1, RZ ;  /* 0xffffffff0c087810 */ /* 0x000fe40007ffe0ff */
[----:B------:R-:W-:-:S02]  /*1a20*/  IADD3 R7, PT, PT, R10, -0x1, RZ ;  /* 0xffffffff0a077810 */ /* 0x000fc40007ffe0ff */
[----:B------:R-:W-:-:S04]  /*1a30*/  ISETP.GT.U32.AND P0, PT, R8, 0xfd, PT ;  /* 0x000000fd0800780c */ /* 0x000fc80003f04070 */
[----:B------:R-:W-:-:S13]  /*1a40*/  ISETP.GT.U32.OR P0, PT, R7, 0xfd, P0 ;  /* 0x000000fd0700780c */ /* 0x000fda0000704470 */
[----:B------:R-:W-:Y:S01]  /*1a50*/  @!P0 MOV R6, RZ ;  /* 0x000000ff00068202 */ /* 0x000fe20000000f00 */
[----:B------:R-:W-:Y:S06]  /*1a60*/  @!P0 BRA `(.L_x_14) ;  /* 0x00000000005c8947 */ /* 0x000fec0003800000 */
[----:B------:R-:W-:Y:S02]  /*1a70*/  FSETP.GTU.FTZ.AND P1, PT, |R3|, +INF , PT ;  /* 0x7f8000000300780b */ /* 0x000fe40003f3c200 */
[----:B------:R-:W-:-:S04]  /*1a80*/  FSETP.GTU.FTZ.AND P0, PT, |R0|, +INF , PT ;  /* 0x7f8000000000780b */ /* 0x000fc80003f1c200 */
[----:B------:R-:W-:-:S13]  /*1a90*/  PLOP3.LUT P0, PT, P0, P1, PT, 0xf8, 0x8f ;  /* 0x00000000008f781c */ /* 0x000fda0000703f70 */
[----:B------:R-:W-:Y:S05]  /*1aa0*/  @P0 BRA `(.L_x_15) ;  /* 0x00000004004c0947 */ /* 0x000fea0003800000 */
[----:B------:R-:W-:-:S13]  /*1ab0*/  LOP3.LUT P0, RZ, R3, 0x7fffffff, R4, 0xc8, !PT ;  /* 0x7fffffff03ff7812 */ /* 0x000fda000780c804 */
[----:B------:R-:W-:Y:S05]  /*1ac0*/  @!P0 BRA `(.L_x_16) ;  /* 0x00000004003c8947 */ /* 0x000fea0003800000 */
[C---:B------:R-:W-:Y:S02]  /*1ad0*/  FSETP.NEU.FTZ.AND P2, PT, |R0|.reuse, +INF , PT ;  /* 0x7f8000000000780b */ /* 0x040fe40003f5d200 */
[----:B------:R-:W-:Y:S02]  /*1ae0*/  FSETP.NEU.FTZ.AND P1, PT, |R3|, +INF , PT ;  /* 0x7f8000000300780b */ /* 0x000fe40003f3d200 */
[----:B------:R-:W-:-:S11]  /*1af0*/  FSETP.NEU.FTZ.AND P0, PT, |R0|, +INF , PT ;  /* 0x7f8000000000780b */ /* 0x000fd60003f1d200 */
[----:B------:R-:W-:Y:S05]  /*1b00*/  @!P1 BRA !P2, `(.L_x_16) ;  /* 0x00000004002c9947 */ /* 0x000fea0005000000 */
[----:B------:R-:W-:-:S04]  /*1b10*/  LOP3.LUT P2, RZ, R4, 0x7fffffff, RZ, 0xc0, !PT ;  /* 0x7fffffff04ff7812 */ /* 0x000fc8000784c0ff */
[----:B------:R-:W-:-:S13]  /*1b20*/  PLOP3.LUT P1, PT, P1, P2, PT, 0x2f, 0xf2 ;  /* 0x0000000000f2781c */ /* 0x000fda0000f24577 */
[----:B------:R-:W-:Y:S05]  /*1b30*/  @P1 BRA `(.L_x_17) ;  /* 0x0000000400181947 */ /* 0x000fea0003800000 */
[----:B------:R-:W-:-:S04]  /*1b40*/  LOP3.LUT P1, RZ, R3, 0x7fffffff, RZ, 0xc0, !PT ;  /* 0x7fffffff03ff7812 */ /* 0x000fc8000782c0ff */
[----:B------:R-:W-:-:S13]  /*1b50*/  PLOP3.LUT P0, PT, P0, P1, PT, 0x2f, 0xf2 ;  /* 0x0000000000f2781c */ /* 0x000fda0000702577 */
[----:B------:R-:W-:Y:S05]  /*1b60*/  @P0 BRA `(.L_x_18) ;  /* 0x0000000400000947 */ /* 0x000fea0003800000 */
[----:B------:R-:W-:Y:S02]  /*1b70*/  ISETP.GE.AND P0, PT, R7, RZ, PT ;  /* 0x000000ff0700720c */ /* 0x000fe40003f06270 */
[----:B------:R-:W-:-:S11]  /*1b80*/  ISETP.GE.AND P1, PT, R8, RZ, PT ;  /* 0x000000ff0800720c */ /* 0x000fd60003f26270 */
[----:B------:R-:W-:Y:S01]  /*1b90*/  @P0 MOV R6, RZ ;  /* 0x000000ff00060202 */ /* 0x000fe20000000f00 */
[----:B------:R-:W-:Y:S02]  /*1ba0*/  @!P0 IMAD.MOV.U32 R6, RZ, RZ, -0x40 ;  /* 0xffffffc0ff068424 */ /* 0x000fe400078e00ff */
[----:B------:R-:W-:Y:S01]  /*1bb0*/  @!P0 FFMA R4, R0, 1.84467440737095516160e+19, RZ ;  /* 0x5f80000000048823 */ /* 0x000fe200000000ff */
[----:B------:R-:W-:Y:S02]  /*1bc0*/  @!P1 FFMA R3, R3, 1.84467440737095516160e+19, RZ ;  /* 0x5f80000003039823 */ /* 0x000fe400000000ff */
[----:B------:R-:W-:-:S07]  /*1bd0*/  @!P1 IADD3 R6, PT, PT, R6, 0x40, RZ ;  /* 0x0000004006069810 */ /* 0x000fce0007ffe0ff */
.L_x_14:
[----:B------:R-:W-:Y:S01]  /*1be0*/  LEA R0, R12, 0xc0800000, 0x17 ;  /* 0xc08000000c007811 */ /* 0x000fe200078eb8ff */
[----:B------:R-:W-:Y:S03]  /*1bf0*/  BSSY.RECONVERGENT B2, `(.L_x_19) ;  /* 0x0000036000027945 */ /* 0x000fe60003800200 */
[----:B------:R-:W-:Y:S01]  /*1c00*/  IADD3 R7, PT, PT, -R0, R3, RZ ;  /* 0x0000000300077210 */ /* 0x000fe20007ffe1ff */
[----:B------:R-:W-:-:S03]  /*1c10*/  VIADD R3, R10, 0xffffff81 ;  /* 0xffffff810a037836 */ /* 0x000fc60000000000 */
[----:B------:R0:W1:Y:S01]  /*1c20*/  MUFU.RCP R8, R7 ;  /* 0x0000000700087308 */ /* 0x0000620000001000 */
[----:B------:R-:W-:Y:S01]  /*1c30*/  FADD.FTZ R9, -R7, -RZ ;  /* 0x800000ff07097221 */ /* 0x000fe20000010100 */
[C---:B------:R-:W-:Y:S01]  /*1c40*/  IMAD R0, R3.reuse, -0x800000, R4 ;  /* 0xff80000003007824 */ /* 0x040fe200078e0204 */
[----:B0-----:R-:W-:-:S04]  /*1c50*/  IADD3 R7, PT, PT, R3, 0x7f, -R12 ;  /* 0x0000007f03077810 */ /* 0x001fc80007ffe80c */
[----:B------:R-:W-:Y:S01]  /*1c60*/  IADD3 R7, PT, PT, R7, R6, RZ ;  /* 0x0000000607077210 */ /* 0x000fe20007ffe0ff */
[----:B-1----:R-:W-:-:S04]  /*1c70*/  FFMA R11, R8, R9, 1 ;  /* 0x3f800000080b7423 */ /* 0x002fc80000000009 */
[----:B------:R-:W-:-:S04]  /*1c80*/  FFMA R13, R8, R11, R8 ;  /* 0x0000000b080d7223 */ /* 0x000fc80000000008 */
[----:B------:R-:W-:-:S04]  /*1c90*/  FFMA R4, R0, R13, RZ ;  /* 0x0000000d00047223 */ /* 0x000fc800000000ff */
[----:B------:R-:W-:-:S04]  /*1ca0*/  FFMA R11, R9, R4, R0 ;  /* 0x00000004090b7223 */ /* 0x000fc80000000000 */
[----:B------:R-:W-:-:S04]  /*1cb0*/  FFMA R4, R13, R11, R4 ;  /* 0x0000000b0d047223 */ /* 0x000fc80000000004 */
[----:B------:R-:W-:-:S04]  /*1cc0*/  FFMA R9, R9, R4, R0 ;  /* 0x0000000409097223 */ /* 0x000fc80000000000 */
[----:B------:R-:W-:-:S05]  /*1cd0*/  FFMA R0, R13, R9, R4 ;  /* 0x000000090d007223 */ /* 0x000fca0000000004 */
[----:B------:R-:W-:-:S04]  /*1ce0*/  SHF.R.U32.HI R3, RZ, 0x17, R0 ;  /* 0x00000017ff037819 */ /* 0x000fc80000011600 */
[----:B------:R-:W-:-:S04]  /*1cf0*/  LOP3.LUT R3, R3, 0xff, RZ, 0xc0, !PT ;  /* 0x000000ff03037812 */ /* 0x000fc800078ec0ff */
[----:B------:R-:W-:-:S05]  /*1d00*/  IADD3 R8, PT, PT, R3, R7, RZ ;  /* 0x0000000703087210 */ /* 0x000fca0007ffe0ff */
[----:B------:R-:W-:-:S05]  /*1d10*/  VIADD R3, R8, 0xffffffff ;  /* 0xffffffff08037836 */ /* 0x000fca0000000000 */
[----:B------:R-:W-:-:S13]  /*1d20*/  ISETP.GE.U32.AND P0, PT, R3, 0xfe, PT ;  /* 0x000000fe0300780c */ /* 0x000fda0003f06070 */
[----:B------:R-:W-:Y:S05]  /*1d30*/  @!P0 BRA `(.L_x_20) ;  /* 0x0000000000808947 */ /* 0x000fea0003800000 */
[----:B------:R-:W-:-:S13]  /*1d40*/  ISETP.GT.AND P0, PT, R8, 0xfe, PT ;  /* 0x000000fe0800780c */ /* 0x000fda0003f04270 */
[----:B------:R-:W-:Y:S05]  /*1d50*/  @P0 BRA `(.L_x_21) ;  /* 0x00000000006c0947 */ /* 0x000fea0003800000 */
[----:B------:R-:W-:-:S13]  /*1d60*/  ISETP.GE.AND P0, PT, R8, 0x1, PT ;  /* 0x000000010800780c */ /* 0x000fda0003f06270 */
[----:B------:R-:W-:Y:S05]  /*1d70*/  @P0 BRA `(.L_x_22) ;  /* 0x0000000000740947 */ /* 0x000fea0003800000 */
[----:B------:R-:W-:Y:S02]  /*1d80*/  ISETP.GE.AND P0, PT, R8, -0x18, PT ;  /* 0xffffffe80800780c */ /* 0x000fe40003f06270 */
[----:B------:R-:W-:-:S11]  /*1d90*/  LOP3.LUT R0, R0, 0x80000000, RZ, 0xc0, !PT ;  /* 0x8000000000007812 */ /* 0x000fd600078ec0ff */
[----:B------:R-:W-:Y:S05]  /*1da0*/  @!P0 BRA `(.L_x_22) ;  /* 0x0000000000688947 */ /* 0x000fea0003800000 */
[-CC-:B------:R-:W-:Y:S01]  /*1db0*/  FFMA.RZ R3, R13, R9.reuse, R4.reuse ;  /* 0x000000090d037223 */ /* 0x180fe2000000c004 */
[C---:B------:R-:W-:Y:S02]  /*1dc0*/  IADD3 R7, PT, PT, R8.reuse, 0x20, RZ ;  /* 0x0000002008077810 */ /* 0x040fe40007ffe0ff */
[C---:B------:R-:W-:Y:S02]  /*1dd0*/  ISETP.NE.AND P2, PT, R8.reuse, RZ, PT ;  /* 0x000000ff0800720c */ /* 0x040fe40003f45270 */
[----:B------:R-:W-:Y:S01]  /*1de0*/  LOP3.LUT R6, R3, 0x7fffff, RZ, 0xc0, !PT ;  /* 0x007fffff03067812 */ /* 0x000fe200078ec0ff */
[CCC-:B------:R-:W-:Y:S01]  /*1df0*/  FFMA.RP R3, R13.reuse, R9.reuse, R4.reuse ;  /* 0x000000090d037223 */ /* 0x1c0fe20000008004 */
[----:B------:R-:W-:Y:S01]  /*1e00*/  FFMA.RM R4, R13, R9, R4 ;  /* 0x000000090d047223 */ /* 0x000fe20000004004 */
[----:B------:R-:W-:Y:S02]  /*1e10*/  ISETP.NE.AND P1, PT, R8, RZ, PT ;  /* 0x000000ff0800720c */ /* 0x000fe40003f25270 */
[----:B------:R-:W-:-:S02]  /*1e20*/  LOP3.LUT R6, R6, 0x800000, RZ, 0xfc, !PT ;  /* 0x0080000006067812 */ /* 0x000fc400078efcff */
[----:B------:R-:W-:Y:S02]  /*1e30*/  IADD3 R8, PT, PT, -R8, RZ, RZ ;  /* 0x000000ff08087210 */ /* 0x000fe40007ffe1ff */
[----:B------:R-:W-:Y:S02]  /*1e40*/  SHF.L.U32 R7, R6, R7, RZ ;  /* 0x0000000706077219 */ /* 0x000fe400000006ff */
[----:B------:R-:W-:Y:S02]  /*1e50*/  FSETP.NEU.FTZ.AND P0, PT, R3, R4, PT ;  /* 0x000000040300720b */ /* 0x000fe40003f1d000 */
[----:B------:R-:W-:Y:S02]  /*1e60*/  SEL R3, R8, RZ, P2 ;  /* 0x000000ff08037207 */ /* 0x000fe40001000000 */
[----:B------:R-:W-:Y:S02]  /*1e70*/  ISETP.NE.AND P1, PT, R7, RZ, P1 ;  /* 0x000000ff0700720c */ /* 0x000fe40000f25270 */
[----:B------:R-:W-:-:S02]  /*1e80*/  SHF.R.U32.HI R3, RZ, R3, R6 ;  /* 0x00000003ff037219 */ /* 0x000fc40000011606 */
[----:B------:R-:W-:Y:S02]  /*1e90*/  PLOP3.LUT P0, PT, P0, P1, PT, 0xf8, 0x8f ;  /* 0x00000000008f781c */ /* 0x000fe40000703f70 */
[----:B------:R-:W-:Y:S02]  /*1ea0*/  SHF.R.U32.HI R7, RZ, 0x1, R3 ;  /* 0x00000001ff077819 */ /* 0x000fe40000011603 */
[----:B------:R-:W-:-:S04]  /*1eb0*/  SEL R4, RZ, 0x1, !P0 ;  /* 0x00000001ff047807 */ /* 0x000fc80004000000 */
[----:B------:R-:W-:-:S04]  /*1ec0*/  LOP3.LUT R4, R4, 0x1, R7, 0xf8, !PT ;  /* 0x0000000104047812 */ /* 0x000fc800078ef807 */
[----:B------:R-:W-:-:S05]  /*1ed0*/  LOP3.LUT R4, R4, R3, RZ, 0xc0, !PT ;  /* 0x0000000304047212 */ /* 0x000fca00078ec0ff */
[----:B------:R-:W-:-:S05]  /*1ee0*/  IMAD.IADD R7, R7, 0x1, R4 ;  /* 0x0000000107077824 */ /* 0x000fca00078e0204 */
[----:B------:R-:W-:Y:S01]  /*1ef0*/  LOP3.LUT R0, R7, R0, RZ, 0xfc, !PT ;  /* 0x0000000007007212 */ /* 0x000fe200078efcff */
[----:B------:R-:W-:Y:S06]  /*1f00*/  BRA `(.L_x_22) ;  /* 0x0000000000107947 */ /* 0x000fec0003800000 */
.L_x_21:
[----:B------:R-:W-:-:S04]  /*1f10*/  LOP3.LUT R0, R0, 0x80000000, RZ, 0xc0, !PT ;  /* 0x8000000000007812 */ /* 0x000fc800078ec0ff */
[----:B------:R-:W-:Y:S01]  /*1f20*/  LOP3.LUT R0, R0, 0x7f800000, RZ, 0xfc, !PT ;  /* 0x7f80000000007812 */ /* 0x000fe200078efcff */
[----:B------:R-:W-:Y:S06]  /*1f30*/  BRA `(.L_x_22) ;  /* 0x0000000000047947 */ /* 0x000fec0003800000 */
.L_x_20:
[----:B------:R-:W-:-:S07]  /*1f40*/  LEA R0, R7, R0, 0x17 ;  /* 0x0000000007007211 */ /* 0x000fce00078eb8ff */
.L_x_22:
[----:B------:R-:W-:Y:S05]  /*1f50*/  BSYNC.RECONVERGENT B2 ;  /* 0x0000000000027941 */ /* 0x000fea0003800200 */
.L_x_19:
[----:B------:R-:W-:Y:S05]  /*1f60*/  BRA `(.L_x_23) ;  /* 0x0000000000207947 */ /* 0x000fea0003800000 */
.L_x_18:
[----:B------:R-:W-:-:S04]  /*1f70*/  LOP3.LUT R0, R3, 0x80000000, R4, 0x48, !PT ;  /* 0x8000000003007812 */ /* 0x000fc800078e4804 */
[----:B------:R-:W-:Y:S01]  /*1f80*/  LOP3.LUT R0, R0, 0x7f800000, RZ, 0xfc, !PT ;  /* 0x7f80000000007812 */ /* 0x000fe200078efcff */
[----:B------:R-:W-:Y:S06]  /*1f90*/  BRA `(.L_x_23) ;  /* 0x0000000000147947 */ /* 0x000fec0003800000 */
.L_x_17:
[----:B------:R-:W-:Y:S01]  /*1fa0*/  LOP3.LUT R0, R3, 0x80000000, R4, 0x48, !PT ;  /* 0x8000000003007812 */ /* 0x000fe200078e4804 */
[----:B------:R-:W-:Y:S06]  /*1fb0*/  BRA `(.L_x_23) ;  /* 0x00000000000c7947 */ /* 0x000fec0003800000 */
.L_x_16:
[----:B------:R-:W0:Y:S01]  /*1fc0*/  MUFU.RSQ R0, -QNAN ;  /* 0xffc0000000007908 */ /* 0x000e220000001400 */
[----:B------:R-:W-:Y:S05]  /*1fd0*/  BRA `(.L_x_23) ;  /* 0x0000000000047947 */ /* 0x000fea0003800000 */
.L_x_15:
[----:B------:R-:W-:-:S07]  /*1fe0*/  FADD.FTZ R0, R0, R3 ;  /* 0x0000000300007221 */ /* 0x000fce0000010000 */
.L_x_23:
[----:B------:R-:W-:Y:S05]  /*1ff0*/  BSYNC.RECONVERGENT B1 ;  /* 0x0000000000017941 */ /* 0x000fea0003800200 */
.L_x_13:
[----:B------:R-:W-:-:S04]  /*2000*/  HFMA2 R3, -RZ, RZ, 0, 0 ;  /* 0x00000000ff037431 */ /* 0x000fc800000001ff */
[----:B0-----:R-:W-:Y:S05]  /*2010*/  RET.REL.NODEC R2 `(_Z13softmaxKernelPfS_ii) ;  /* 0xffffffdc02f87950 */ /* 0x001fea0003c3ffff */
.L_x_24:
[----:B------:R-:W-:-:S00]  /*2020*/  BRA `(.L_x_24) ;  /* 0xfffffffc00fc7947 */ /* 0x000fc0000383ffff */
[----:B------:R-:W-:-:S00]  /*2030*/  NOP ;  /* 0x0000000000007918 */ /* 0x000fc00000000000 */
        /* <DEDUP_REMOVED lines=12> */
.L_x_25:


//--------------------- .nv.shared.reserved.0     --------------------------
	.section	.nv.shared.reserved.0,"aw",@nobits
	.weak		__nv_reservedSMEM_offset_0_alias
	.size		__nv_reservedSMEM_offset_0_alias, 0, 64
	.other		__nv_reservedSMEM_offset_0_alias,@"STO_CUDA_RESERVED_SHARED STV_DEFAULT"
__nv_reservedSMEM_offset_0_alias:
	.zero		0
	.zero		64


//--------------------- .nv.constant0._Z13softmaxKernelPfS_ii --------------------------
	.section	.nv.constant0._Z13softmaxKernelPfS_ii,"a",@progbits
	.sectionflags	@""
	.align	4
.nv.constant0._Z13softmaxKernelPfS_ii:
	.zero		920


//--------------------- SYMBOLS --------------------------

	.type		.nv.reservedSmem.offset0,@object
	.size		.nv.reservedSmem.offset0,0x4
